def matmul_kernel(
    a_ptr,
    b_ptr,
    c_ptr,
    M,
    N,
    K,
    stride_am,
    stride_ak,
    stride_bk,
    stride_bn,
    stride_cm,
    stride_cn,
    BLOCK_M: tl.constexpr,
    BLOCK_N: tl.constexpr,
    BLOCK_K: tl.constexpr,
    GROUP_M: tl.constexpr,
):
    pid = tl.program_id(axis=0)
    num_pid_m = tl.cdiv(M, BLOCK_M)
    num_pid_n = tl.cdiv(N, BLOCK_N)
    num_pid_in_group = GROUP_M * num_pid_n
    group_id = pid // num_pid_in_group
    first_pid_m = group_id * GROUP_M
    group_size_m = min(num_pid_m - first_pid_m, GROUP_M)
    pid_m = first_pid_m + ((pid % num_pid_in_group) % group_size_m)
    pid_n = (pid % num_pid_in_group) // group_size_m

    offs_am = (pid_m * BLOCK_M + tl.arange(0, BLOCK_M)) % M
    offs_bn = (pid_n * BLOCK_N + tl.arange(0, BLOCK_N)) % N
    offs_k = tl.arange(0, BLOCK_K)
    a_ptrs = a_ptr + offs_am[:, None] * stride_am + offs_k[None, :] * stride_ak
    b_ptrs = b_ptr + offs_k[:, None] * stride_bk + offs_bn[None, :] * stride_bn

    acc = tl.zeros((BLOCK_M, BLOCK_N), dtype=tl.float32)
    for kk in range(0, tl.cdiv(K, BLOCK_K)):
        a = tl.load(a_ptrs, mask=offs_k[None, :] < K - kk * BLOCK_K, other=0.0)
        b = tl.load(b_ptrs, mask=offs_k[:, None] < K - kk * BLOCK_K, other=0.0)
        acc = tl.dot(a, b, acc)
        a_ptrs += BLOCK_K * stride_ak
        b_ptrs += BLOCK_K * stride_bk

    c = acc.to(c_ptr.dtype.element_ty)
    offs_cm = pid_m * BLOCK_M + tl.arange(0, BLOCK_M)
    offs_cn = pid_n * BLOCK_N + tl.arange(0, BLOCK_N)
    c_ptrs = c_ptr + offs_cm[:, None] * stride_cm + offs_cn[None, :] * stride_cn
    mask = (offs_cm[:, None] < M) & (offs_cn[None, :] < N)
    tl.store(c_ptrs, c, mask=mask)

# config = {"BLOCK_K": 128, "BLOCK_M": 128, "BLOCK_N": 64, "GROUP_M": 8, "arch": "sm_90", "dtype": "fp8e4m3", "num_ctas": 1, "num_stages": 3, "num_warps": 16}
# arch = sm_90


// ===== COMPILED SASS (sm_90a) =====

	.target	sm_90a

	.elftype	@"ET_EXEC"


//--------------------- .note.nv.tkinfo           --------------------------
	.section	.note.nv.tkinfo,"",@"SHT_NOTE"
	.sectionflags	@"SHF_NOTE_NV_TKINFO"
	.tkinfo
        /*0018*/ 	.word	0x00000002
        /*0030*/ 	.string	""
        /*0030*/ 	.string	"ptxas"
        /*0030*/ 	.string	"Cuda compilation tools, release 13.0, V13.0.88"
        /*0030*/ 	.string	"Build cuda_13.0.r13.0/compiler.36424714_0"
        /*0030*/ 	.string	"-v  -suppress-debug-info  -lineinfo  -arch sm_90a "



//--------------------- .note.nv.cuinfo           --------------------------
	.section	.note.nv.cuinfo,"",@"SHT_NOTE"
	.sectionflags	@"SHF_NOTE_NV_CUINFO"
        /*0018*/ 	.short	0x0002
        /*001a*/ 	.short	0x005a
        /*001c*/ 	.short	0x0082
	.zero		2


//--------------------- .nv.info                  --------------------------
	.section	.nv.info,"",@"SHT_CUDA_INFO"
	.align	4


	//----- nvinfo : EIATTR_REGCOUNT
	.align		4
        /*0000*/ 	.byte	0x04, 0x2f
        /*0002*/ 	.short	(.L_1 - .L_0)
	.align		4
.L_0:
        /*0004*/ 	.word	index@(matmul_kernel)
        /*0008*/ 	.word	0x00000080


	//----- nvinfo : EIATTR_FRAME_SIZE
	.align		4
.L_1:
        /*000c*/ 	.byte	0x04, 0x11
        /*000e*/ 	.short	(.L_3 - .L_2)
	.align		4
.L_2:
        /*0010*/ 	.word	index@(matmul_kernel)
        /*0014*/ 	.word	0x00000068


	//----- nvinfo : EIATTR_MIN_STACK_SIZE
	.align		4
.L_3:
        /*0018*/ 	.byte	0x04, 0x12
        /*001a*/ 	.short	(.L_5 - .L_4)
	.align		4
.L_4:
        /*001c*/ 	.word	index@(matmul_kernel)
        /*0020*/ 	.word	0x00000068
.L_5:


//--------------------- .nv.compat                --------------------------
	.section	.nv.compat,"",@"SHT_CUDA_COMPAT_INFO"
	.align	4
        /*0000*/ 	.byte	0x02, 0x09, 0x01, 0x00, 0x02, 0x02, 0x04, 0x00, 0x02, 0x05, 0x05, 0x00, 0x03, 0x07, 0x01, 0x01
        /*0010*/ 	.byte	0x02, 0x03, 0x00, 0x00, 0x02, 0x06, 0x01, 0x00, 0x04, 0x0b, 0x08, 0x00, 0x00, 0x00, 0x00, 0x00
        /*0020*/ 	.byte	0x00, 0x00, 0x00, 0x00


//--------------------- .nv.info.matmul_kernel    --------------------------
	.section	.nv.info.matmul_kernel,"",@"SHT_CUDA_INFO"
	.sectionflags	@""
	.align	4


	//----- nvinfo : EIATTR_CUDA_API_VERSION
	.align		4
        /*0000*/ 	.byte	0x04, 0x37
        /*0002*/ 	.short	(.L_7 - .L_6)
.L_6:
        /*0004*/ 	.word	0x00000082


	//----- nvinfo : EIATTR_KPARAM_INFO
	.align		4
.L_7:
        /*0008*/ 	.byte	0x04, 0x17
        /*000a*/ 	.short	(.L_9 - .L_8)
.L_8:
        /*000c*/ 	.word	0x00000000
        /*0010*/ 	.short	0x000d
        /*0012*/ 	.short	0x0048
        /*0014*/ 	.byte	0x00, 0xf4, 0x21, 0x00


	//----- nvinfo : EIATTR_KPARAM_INFO
	.align		4
.L_9:
        /*0018*/ 	.byte	0x04, 0x17
        /*001a*/ 	.short	(.L_11 - .L_10)
.L_10:
        /*001c*/ 	.word	0x00000000
        /*0020*/ 	.short	0x000c
        /*0022*/ 	.short	0x0040
        /*0024*/ 	.byte	0x00, 0xf4, 0x21, 0x00


	//----- nvinfo : EIATTR_KPARAM_INFO
	.align		4
.L_11:
        /*0028*/ 	.byte	0x04, 0x17
        /*002a*/ 	.short	(.L_13 - .L_12)
.L_12:
        /*002c*/ 	.word	0x00000000
        /*0030*/ 	.short	0x000b
        /*0032*/ 	.short	0x0038
        /*0034*/ 	.byte	0x00, 0xf0, 0x11, 0x00


	//----- nvinfo : EIATTR_KPARAM_INFO
	.align		4
.L_13:
        /*0038*/ 	.byte	0x04, 0x17
        /*003a*/ 	.short	(.L_15 - .L_14)
.L_14:
        /*003c*/ 	.word	0x00000000
        /*0040*/ 	.short	0x000a
        /*0042*/ 	.short	0x0034
        /*0044*/ 	.byte	0x00, 0xf0, 0x11, 0x00


	//----- nvinfo : EIATTR_KPARAM_INFO
	.align		4
.L_15:
        /*0048*/ 	.byte	0x04, 0x17
        /*004a*/ 	.short	(.L_17 - .L_16)
.L_16:
        /*004c*/ 	.word	0x00000000
        /*0050*/ 	.short	0x0009
        /*0052*/ 	.short	0x0030
        /*0054*/ 	.byte	0x00, 0xf0, 0x11, 0x00


	//----- nvinfo : EIATTR_KPARAM_INFO
	.align		4
.L_17:
        /*0058*/ 	.byte	0x04, 0x17
        /*005a*/ 	.short	(.L_19 - .L_18)
.L_18:
        /*005c*/ 	.word	0x00000000
        /*0060*/ 	.short	0x0008
        /*0062*/ 	.short	0x002c
        /*0064*/ 	.byte	0x00, 0xf0, 0x11, 0x00


	//----- nvinfo : EIATTR_KPARAM_INFO
	.align		4
.L_19:
        /*0068*/ 	.byte	0x04, 0x17
        /*006a*/ 	.short	(.L_21 - .L_20)
.L_20:
        /*006c*/ 	.word	0x00000000
        /*0070*/ 	.short	0x0007
        /*0072*/ 	.short	0x0028
        /*0074*/ 	.byte	0x00, 0xf0, 0x11, 0x00


	//----- nvinfo : EIATTR_KPARAM_INFO
	.align		4
.L_21:
        /*0078*/ 	.byte	0x04, 0x17
        /*007a*/ 	.short	(.L_23 - .L_22)
.L_22:
        /*007c*/ 	.word	0x00000000
        /*0080*/ 	.short	0x0006
        /*0082*/ 	.short	0x0024
        /*0084*/ 	.byte	0x00, 0xf0, 0x11, 0x00


	//----- nvinfo : EIATTR_KPARAM_INFO
	.align		4
.L_23:
        /*0088*/ 	.byte	0x04, 0x17
        /*008a*/ 	.short	(.L_25 - .L_24)
.L_24:
        /*008c*/ 	.word	0x00000000
        /*0090*/ 	.short	0x0005
        /*0092*/ 	.short	0x0020
        /*0094*/ 	.byte	0x00, 0xf0, 0x11, 0x00


	//----- nvinfo : EIATTR_KPARAM_INFO
	.align		4
.L_25:
        /*0098*/ 	.byte	0x04, 0x17
        /*009a*/ 	.short	(.L_27 - .L_26)
.L_26:
        /*009c*/ 	.word	0x00000000
        /*00a0*/ 	.short	0x0004
        /*00a2*/ 	.short	0x001c
        /*00a4*/ 	.byte	0x00, 0xf0, 0x11, 0x00


	//----- nvinfo : EIATTR_KPARAM_INFO
	.align		4
.L_27:
        /*00a8*/ 	.byte	0x04, 0x17
        /*00aa*/ 	.short	(.L_29 - .L_28)
.L_28:
        /*00ac*/ 	.word	0x00000000
        /*00b0*/ 	.short	0x0003
        /*00b2*/ 	.short	0x0018
        /*00b4*/ 	.byte	0x00, 0xf0, 0x11, 0x00


	//----- nvinfo : EIATTR_KPARAM_INFO
	.align		4
.L_29:
        /*00b8*/ 	.byte	0x04, 0x17
        /*00ba*/ 	.short	(.L_31 - .L_30)
.L_30:
        /*00bc*/ 	.word	0x00000000
        /*00c0*/ 	.short	0x0002
        /*00c2*/ 	.short	0x0010
        /*00c4*/ 	.byte	0x00, 0xf4, 0x21, 0x00


	//----- nvinfo : EIATTR_KPARAM_INFO
	.align		4
.L_31:
        /*00c8*/ 	.byte	0x04, 0x17
        /*00ca*/ 	.short	(.L_33 - .L_32)
.L_32:
        /*00cc*/ 	.word	0x00000000
        /*00d0*/ 	.short	0x0001
        /*00d2*/ 	.short	0x0008
        /*00d4*/ 	.byte	0x00, 0xf4, 0x21, 0x00


	//----- nvinfo : EIATTR_KPARAM_INFO
	.align		4
.L_33:
        /*00d8*/ 	.byte	0x04, 0x17
        /*00da*/ 	.short	(.L_35 - .L_34)
.L_34:
        /*00dc*/ 	.word	0x00000000
        /*00e0*/ 	.short	0x0000
        /*00e2*/ 	.short	0x0000
        /*00e4*/ 	.byte	0x00, 0xf4, 0x21, 0x00


	//----- nvinfo : EIATTR_SPARSE_MMA_MASK
	.align		4
.L_35:
        /*00e8*/ 	.byte	0x03, 0x50
        /*00ea*/ 	.short	0x0000


	//----- nvinfo : EIATTR_MAXREG_COUNT
	.align		4
        /*00ec*/ 	.byte	0x03, 0x1b
        /*00ee*/ 	.short	0x0080


	//----- nvinfo : EIATTR_NUM_BARRIERS
	.align		4
        /*00f0*/ 	.byte	0x02, 0x4c
        /*00f2*/ 	.byte	0x01
	.zero		1


	//----- nvinfo : EIATTR_ANNOTATIONS
	.align		4
        /*00f4*/ 	.byte	0x04, 0x55
        /*00f6*/ 	.short	(.L_37 - .L_36)


	//   ....[0]....
.L_36:
        /*00f8*/ 	.word	0x00000001
        /*00fc*/ 	.byte	0xf0, 0x05, 0x00, 0x00, 0x01, 0x00, 0x00, 0x00, 0x20, 0x06, 0x00, 0x00, 0x01, 0x00, 0x00, 0x00
        /* <DEDUP_REMOVED lines=25> */
        /*029c*/ 	.byte	0xa0, 0x41, 0x00, 0x00, 0x01, 0x00, 0x00, 0x00, 0xd0, 0x41, 0x00, 0x00


	//----- nvinfo : EIATTR_MERCURY_ISA_VERSION
	.align		4
.L_37:
        /*02a8*/ 	.byte	0x03, 0x5f
        /*02aa*/ 	.short	0x0101


	//----- nvinfo : EIATTR_EXIT_INSTR_OFFSETS
	.align		4
        /*02ac*/ 	.byte	0x04, 0x1c
        /*02ae*/ 	.short	(.L_39 - .L_38)


	//   ....[0]....
.L_38:
        /*02b0*/ 	.word	0x00004570


	//   ....[1]....
        /*02b4*/ 	.word	0x00004590


	//----- nvinfo : EIATTR_REQNTID
	.align		4
.L_39:
        /*02b8*/ 	.byte	0x04, 0x10
        /*02ba*/ 	.short	(.L_41 - .L_40)
.L_40:
        /*02bc*/ 	.word	0x00000200
        /*02c0*/ 	.word	0x00000001
        /*02c4*/ 	.word	0x00000001


	//----- nvinfo : EIATTR_CBANK_PARAM_SIZE
	.align		4
.L_41:
        /*02c8*/ 	.byte	0x03, 0x19
        /*02ca*/ 	.short	0x0050


	//----- nvinfo : EIATTR_PARAM_CBANK
	.align		4
        /*02cc*/ 	.byte	0x04, 0x0a
        /*02ce*/ 	.short	(.L_43 - .L_42)
	.align		4
.L_42:
        /*02d0*/ 	.word	index@(.nv.constant0.matmul_kernel)
        /*02d4*/ 	.short	0x0210
        /*02d6*/ 	.short	0x0050


	//----- nvinfo : EIATTR_SW_WAR
	.align		4
.L_43:
        /*02d8*/ 	.byte	0x04, 0x36
        /*02da*/ 	.short	(.L_45 - .L_44)
.L_44:
        /*02dc*/ 	.word	0x00000008
.L_45:


//--------------------- .nv.callgraph             --------------------------
	.section	.nv.callgraph,"",@"SHT_CUDA_CALLGRAPH"
	.align	4
	.sectionentsize	8
	.align		4
        /*0000*/ 	.word	0x00000000
	.align		4
        /*0004*/ 	.word	0xffffffff
	.align		4
        /*0008*/ 	.word	0x00000000
	.align		4
        /*000c*/ 	.word	0xfffffffe
	.align		4
        /*0010*/ 	.word	0x00000000
	.align		4
        /*0014*/ 	.word	0xfffffffd
	.align		4
        /*0018*/ 	.word	0x00000000
	.align		4
        /*001c*/ 	.word	0xfffffffc


//--------------------- .text.matmul_kernel       --------------------------
	.section	.text.matmul_kernel,"ax",@progbits
	.align	128
        .global         matmul_kernel
        .type           matmul_kernel,@function
        .size           matmul_kernel,(.L_x_3 - matmul_kernel)
        .other          matmul_kernel,@"STO_CUDA_ENTRY STV_DEFAULT"
matmul_kernel:
.text.matmul_kernel:
[----:B------:R-:W0:Y:S08]  /*0000*/  LDC R1, c[0x0][0x28] ;  /* 0x00000a00ff017b82 */ /* 0x000e300000000800 */
[----:B------:R-:W1:Y:S01]  /*0010*/  LDC.64 R8, c[0x0][0x228] ;  /* 0x00008a00ff087b82 */ /* 0x000e620000000a00 */
[----:B------:R-:W2:Y:S01]  /*0020*/  S2R R5, SR_CTAID.X ;  /* 0x0000000000057919 */ /* 0x000ea20000002500 */
[----:B0-----:R-:W-:Y:S01]  /*0030*/  VIADD R1, R1, 0xffffff98 ;  /* 0xffffff9801017836 */ /* 0x001fe20000000000 */
[----:B------:R-:W-:Y:S01]  /*0040*/  UMOV UR4, 0x400 ;  /* 0x0000040000047882 */ /* 0x000fe20000000000 */
[----:B------:R-:W-:Y:S01]  /*0050*/  ULDC.64 UR12, c[0x0][0x208] ;  /* 0x00008200000c7ab9 */ /* 0x000fe20000000a00 */
[----:B------:R-:W0:Y:S01]  /*0060*/  S2R R59, SR_TID.X ;  /* 0x00000000003b7919 */ /* 0x000e220000002100 */
[----:B------:R-:W-:-:S02]  /*0070*/  CS2R R24, SRZ ;  /* 0x0000000000187805 */ /* 0x000fc4000001ff00 */
[----:B------:R-:W-:Y:S01]  /*0080*/  CS2R R26, SRZ ;  /* 0x00000000001a7805 */ /* 0x000fe2000001ff00 */
[----:B------:R-:W3:Y:S01]  /*0090*/  LDC R58, c[0x0][0x230] ;  /* 0x00008c00ff3a7b82 */ /* 0x000ee20000000800 */
[----:B------:R-:W-:Y:S02]  /*00a0*/  CS2R R28, SRZ ;  /* 0x00000000001c7805 */ /* 0x000fe4000001ff00 */
[----:B------:R-:W-:Y:S02]  /*00b0*/  CS2R R30, SRZ ;  /* 0x00000000001e7805 */ /* 0x000fe4000001ff00 */
[----:B------:R-:W-:Y:S02]  /*00c0*/  CS2R R32, SRZ ;  /* 0x0000000000207805 */ /* 0x000fe4000001ff00 */
[----:B------:R-:W-:Y:S02]  /*00d0*/  CS2R R34, SRZ ;  /* 0x0000000000227805 */ /* 0x000fe4000001ff00 */
[----:B------:R-:W-:-:S02]  /*00e0*/  CS2R R36, SRZ ;  /* 0x0000000000247805 */ /* 0x000fc4000001ff00 */
[----:B------:R-:W-:Y:S01]  /*00f0*/  CS2R R38, SRZ ;  /* 0x0000000000267805 */ /* 0x000fe2000001ff00 */
[----:B------:R-:W4:Y:S01]  /*0100*/  S2UR UR8, SR_CgaCtaId ;  /* 0x00000000000879c3 */ /* 0x000f220000008800 */
[----:B-1----:R-:W-:-:S05]  /*0110*/  VIADD R0, R9, 0x3f ;  /* 0x0000003f09007836 */ /* 0x002fca0000000000 */
[----:B------:R-:W-:Y:S01]  /*0120*/  SHF.R.S32.HI R3, RZ, 0x1f, R0 ;  /* 0x0000001fff037819 */ /* 0x000fe20000011400 */
[----:B---3--:R-:W-:-:S03]  /*0130*/  VIADD R58, R58, 0x7f ;  /* 0x0000007f3a3a7836 */ /* 0x008fc60000000000 */
[----:B------:R-:W-:Y:S02]  /*0140*/  LEA.HI R3, R3, R0, RZ, 0x6 ;  /* 0x0000000003037211 */ /* 0x000fe400078f30ff */
[----:B--2---:R-:W-:Y:S02]  /*0150*/  IABS R10, R5 ;  /* 0x00000005000a7213 */ /* 0x004fe40000000000 */
[----:B------:R-:W-:Y:S02]  /*0160*/  SHF.R.S32.HI R3, RZ, 0x6, R3 ;  /* 0x00000006ff037819 */ /* 0x000fe40000011403 */
[----:B0-----:R-:W-:Y:S01]  /*0170*/  LOP3.LUT R96, R59, 0x7f, RZ, 0xc0, !PT ;  /* 0x0000007f3b607812 */ /* 0x001fe200078ec0ff */
[----:B----4-:R-:W-:Y:S02]  /*0180*/  ULEA UR8, UR8, UR4, 0x18 ;  /* 0x0000000408087291 */ /* 0x010fe4000f8ec03f */
[----:B------:R-:W-:-:S05]  /*0190*/  IMAD.SHL.U32 R4, R3, 0x8, RZ ;  /* 0x0000000803047824 */ /* 0x000fca00078e00ff */
[-C--:B------:R-:W-:Y:S02]  /*01a0*/  IABS R7, R4.reuse ;  /* 0x0000000400077213 */ /* 0x080fe40000000000 */
[----:B------:R-:W-:Y:S02]  /*01b0*/  IABS R12, R4 ;  /* 0x00000004000c7213 */ /* 0x000fe40000000000 */
[----:B------:R-:W0:Y:S08]  /*01c0*/  I2F.RP R0, R7 ;  /* 0x0000000700007306 */ /* 0x000e300000209400 */
[----:B0-----:R-:W0:Y:S02]  /*01d0*/  MUFU.RCP R0, R0 ;  /* 0x0000000000007308 */ /* 0x001e240000001000 */
[----:B0-----:R-:W-:-:S02]  /*01e0*/  VIADD R2, R0, 0xffffffe ;  /* 0x0ffffffe00027836 */ /* 0x001fc40000000000 */
[----:B------:R-:W-:-:S04]  /*01f0*/  IMAD.MOV R0, RZ, RZ, -R12 ;  /* 0x000000ffff007224 */ /* 0x000fc800078e0a0c */
[----:B------:R0:W1:Y:S02]  /*0200*/  F2I.FTZ.U32.TRUNC.NTZ R3, R2 ;  /* 0x0000000200037305 */ /* 0x000064000021f000 */
[----:B0-----:R-:W-:Y:S02]  /*0210*/  IMAD.MOV.U32 R2, RZ, RZ, RZ ;  /* 0x000000ffff027224 */ /* 0x001fe400078e00ff */
[----:B-1----:R-:W-:-:S04]  /*0220*/  IMAD.MOV R6, RZ, RZ, -R3 ;  /* 0x000000ffff067224 */ /* 0x002fc800078e0a03 */
[----:B------:R-:W-:Y:S02]  /*0230*/  IMAD R11, R6, R7, RZ ;  /* 0x00000007060b7224 */ /* 0x000fe400078e02ff */
[----:B------:R-:W-:Y:S02]  /*0240*/  IMAD.MOV.U32 R6, RZ, RZ, R10 ;  /* 0x000000ffff067224 */ /* 0x000fe400078e000a */
[----:B------:R-:W-:-:S06]  /*0250*/  IMAD.HI.U32 R3, R3, R11, R2 ;  /* 0x0000000b03037227 */ /* 0x000fcc00078e0002 */
[----:B------:R-:W-:-:S04]  /*0260*/  IMAD.HI.U32 R3, R3, R6, RZ ;  /* 0x0000000603037227 */ /* 0x000fc800078e00ff */
[----:B------:R-:W-:-:S05]  /*0270*/  IMAD R0, R3, R0, R6 ;  /* 0x0000000003007224 */ /* 0x000fca00078e0206 */
[----:B------:R-:W-:-:S13]  /*0280*/  ISETP.GT.U32.AND P1, PT, R7, R0, PT ;  /* 0x000000000700720c */ /* 0x000fda0003f24070 */
[----:B------:R-:W-:Y:S02]  /*0290*/  @!P1 IMAD.IADD R0, R0, 0x1, -R7 ;  /* 0x0000000100009824 */ /* 0x000fe400078e0a07 */
[----:B------:R-:W-:Y:S01]  /*02a0*/  @!P1 VIADD R3, R3, 0x1 ;  /* 0x0000000103039836 */ /* 0x000fe20000000000 */
[----:B------:R-:W-:Y:S02]  /*02b0*/  ISETP.NE.AND P1, PT, R4, RZ, PT ;  /* 0x000000ff0400720c */ /* 0x000fe40003f25270 */
[----:B------:R-:W-:Y:S02]  /*02c0*/  ISETP.GE.U32.AND P0, PT, R0, R7, PT ;  /* 0x000000070000720c */ /* 0x000fe40003f06070 */
[----:B------:R-:W-:-:S04]  /*02d0*/  LOP3.LUT R0, R5, R4, RZ, 0x3c, !PT ;  /* 0x0000000405007212 */ /* 0x000fc800078e3cff */
[----:B------:R-:W-:Y:S01]  /*02e0*/  ISETP.GE.AND P2, PT, R0, RZ, PT ;  /* 0x000000ff0000720c */ /* 0x000fe20003f46270 */
[----:B------:R-:W-:-:S06]  /*02f0*/  VIADD R0, R8, 0x7f ;  /* 0x0000007f08007836 */ /* 0x000fcc0000000000 */
[----:B------:R-:W-:-:S04]  /*0300*/  @P0 VIADD R3, R3, 0x1 ;  /* 0x0000000103030836 */ /* 0x000fc80000000000 */
[----:B------:R-:W-:Y:S01]  /*0310*/  IMAD.MOV.U32 R2, RZ, RZ, R3 ;  /* 0x000000ffff027224 */ /* 0x000fe200078e0003 */
[----:B------:R-:W-:-:S03]  /*0320*/  SHF.R.S32.HI R3, RZ, 0x1f, R0 ;  /* 0x0000001fff037819 */ /* 0x000fc60000011400 */
[----:B------:R-:W-:Y:S01]  /*0330*/  @!P2 IMAD.MOV R2, RZ, RZ, -R2 ;  /* 0x000000ffff02a224 */ /* 0x000fe200078e0a02 */
[----:B------:R-:W-:Y:S02]  /*0340*/  @!P1 LOP3.LUT R2, RZ, R4, RZ, 0x33, !PT ;  /* 0x00000004ff029212 */ /* 0x000fe400078e33ff */
[----:B------:R-:W-:-:S03]  /*0350*/  LEA.HI R3, R3, R0, RZ, 0x7 ;  /* 0x0000000003037211 */ /* 0x000fc600078f38ff */
[----:B------:R-:W-:Y:S02]  /*0360*/  IMAD.SHL.U32 R6, R2, 0x8, RZ ;  /* 0x0000000802067824 */ /* 0x000fe400078e00ff */
[----:B------:R-:W-:-:S03]  /*0370*/  IMAD.MOV R2, RZ, RZ, -R2 ;  /* 0x000000ffff027224 */ /* 0x000fc600078e0a02 */
[----:B------:R-:W-:Y:S01]  /*0380*/  LEA.HI.SX32 R3, R3, -R6, 0x19 ;  /* 0x8000000603037211 */ /* 0x000fe200078fcaff */
[----:B------:R-:W-:-:S03]  /*0390*/  IMAD R4, R4, R2, R5 ;  /* 0x0000000204047224 */ /* 0x000fc600078e0205 */
[----:B------:R-:W-:Y:S02]  /*03a0*/  VIMNMX R13, R3, 0x8, PT ;  /* 0x00000008030d7848 */ /* 0x000fe40003fe0100 */
[----:B------:R-:W-:Y:S02]  /*03b0*/  IABS R11, R4 ;  /* 0x00000004000b7213 */ /* 0x000fe40000000000 */
[----:B------:R-:W-:-:S04]  /*03c0*/  IABS R7, R13 ;  /* 0x0000000d00077213 */ /* 0x000fc80000000000 */
[----:B------:R-:W0:Y:S08]  /*03d0*/  I2F.RP R0, R7 ;  /* 0x0000000700007306 */ /* 0x000e300000209400 */
[----:B0-----:R-:W0:Y:S02]  /*03e0*/  MUFU.RCP R0, R0 ;  /* 0x0000000000007308 */ /* 0x001e240000001000 */
[----:B0-----:R-:W-:-:S06]  /*03f0*/  VIADD R3, R0, 0xffffffe ;  /* 0x0ffffffe00037836 */ /* 0x001fcc0000000000 */
[----:B------:R-:W0:Y:S02]  /*0400*/  F2I.FTZ.U32.TRUNC.NTZ R3, R3 ;  /* 0x0000000300037305 */ /* 0x000e24000021f000 */
[----:B0-----:R-:W-:-:S04]  /*0410*/  IMAD.MOV R10, RZ, RZ, -R3 ;  /* 0x000000ffff0a7224 */ /* 0x001fc800078e0a03 */
[----:B------:R-:W-:Y:S01]  /*0420*/  IMAD.MOV.U32 R2, RZ, RZ, R10 ;  /* 0x000000ffff027224 */ /* 0x000fe200078e000a */
[----:B------:R-:W-:-:S03]  /*0430*/  IABS R10, R13 ;  /* 0x0000000d000a7213 */ /* 0x000fc60000000000 */
[----:B------:R-:W-:Y:S02]  /*0440*/  IMAD R5, R2, R7, RZ ;  /* 0x0000000702057224 */ /* 0x000fe400078e02ff */
[----:B------:R-:W-:Y:S02]  /*0450*/  IMAD.MOV.U32 R2, RZ, RZ, RZ ;  /* 0x000000ffff027224 */ /* 0x000fe400078e00ff */
[----:B------:R-:W-:Y:S02]  /*0460*/  IMAD.MOV R0, RZ, RZ, -R10 ;  /* 0x000000ffff007224 */ /* 0x000fe400078e0a0a */
        /* <DEDUP_REMOVED lines=9> */
[----:B------:R-:W-:-:S07]  /*0500*/  ISETP.GE.AND P2, PT, R0, RZ, PT ;  /* 0x000000ff0000720c */ /* 0x000fce0003f46270 */
[----:B------:R-:W-:Y:S01]  /*0510*/  @P0 VIADD R2, R2, 0x1 ;  /* 0x0000000102020836 */ /* 0x000fe20000000000 */
[----:B------:R-:W-:-:S05]  /*0520*/  ISETP.GE.AND P0, PT, R58, 0x80, PT ;  /* 0x000000803a00780c */ /* 0x000fca0003f06270 */
[----:B------:R-:W-:Y:S01]  /*0530*/  @!P2 IMAD.MOV R2, RZ, RZ, -R2 ;  /* 0x000000ffff02a224 */ /* 0x000fe200078e0a02 */
[----:B------:R-:W-:-:S05]  /*0540*/  @!P1 LOP3.LUT R2, RZ, R13, RZ, 0x33, !PT ;  /* 0x0000000dff029212 */ /* 0x000fca00078e33ff */
[----:B------:R-:W-:Y:S02]  /*0550*/  IMAD.MOV R0, RZ, RZ, -R2 ;  /* 0x000000ffff007224 */ /* 0x000fe400078e0a02 */
[----:B------:R-:W-:Y:S02]  /*0560*/  IMAD.SHL.U32 R5, R2, 0x40, RZ ;  /* 0x0000004002057824 */ /* 0x000fe400078e00ff */
[----:B------:R-:W-:-:S04]  /*0570*/  IMAD R0, R13, R0, R4 ;  /* 0x000000000d007224 */ /* 0x000fc800078e0204 */
[----:B------:R-:W-:Y:S01]  /*0580*/  IMAD.IADD R3, R6, 0x1, R0 ;  /* 0x0000000106037824 */ /* 0x000fe200078e0200 */
[----:B------:R-:W-:-:S03]  /*0590*/  SHF.R.U32.HI R0, RZ, 0x7, R59 ;  /* 0x00000007ff007819 */ /* 0x000fc6000001163b */
[----:B------:R-:W-:Y:S01]  /*05a0*/  IMAD R18, R3, 0x80, R96 ;  /* 0x0000008003127824 */ /* 0x000fe200078e0260 */
[----:B------:R-:W-:-:S04]  /*05b0*/  SGXT.U32 R0, R0, 0x2 ;  /* 0x000000020000781a */ /* 0x000fc80000000000 */
[C---:B------:R-:W-:Y:S02]  /*05c0*/  LOP3.LUT R20, R5.reuse, R0, RZ, 0xfc, !PT ;  /* 0x0000000005147212 */ /* 0x040fe400078efcff */
[C-C-:B------:R-:W-:Y:S02]  /*05d0*/  LOP3.LUT R22, R5.reuse, 0x4, R0.reuse, 0xfe, !PT ;  /* 0x0000000405167812 */ /* 0x140fe400078efe00 */
[C-C-:B------:R-:W-:Y:S01]  /*05e0*/  LOP3.LUT R40, R5.reuse, 0x8, R0.reuse, 0xfe, !PT ;  /* 0x0000000805287812 */ /* 0x140fe200078efe00 */
[----:B------:R0:W-:Y:S01]  /*05f0*/  STL [R1+0x5c], R20 ;  /* 0x00005c1401007387 */ /* 0x0001e20000100800 */
[C-C-:B------:R-:W-:Y:S02]  /*0600*/  LOP3.LUT R41, R5.reuse, 0xc, R0.reuse, 0xfe, !PT ;  /* 0x0000000c05297812 */ /* 0x140fe400078efe00 */
[C-C-:B------:R-:W-:Y:S01]  /*0610*/  LOP3.LUT R42, R5.reuse, 0x10, R0.reuse, 0xfe, !PT ;  /* 0x00000010052a7812 */ /* 0x140fe200078efe00 */
[----:B------:R0:W-:Y:S01]  /*0620*/  STL [R1+0x58], R22 ;  /* 0x0000581601007387 */ /* 0x0001e20000100800 */
[----:B------:R-:W-:-:S02]  /*0630*/  LOP3.LUT R43, R5, 0x14, R0, 0xfe, !PT ;  /* 0x00000014052b7812 */ /* 0x000fc400078efe00 */
[C-C-:B------:R-:W-:Y:S01]  /*0640*/  LOP3.LUT R44, R5.reuse, 0x18, R0.reuse, 0xfe, !PT ;  /* 0x00000018052c7812 */ /* 0x140fe200078efe00 */
[----:B------:R0:W-:Y:S01]  /*0650*/  STL [R1+0x54], R40 ;  /* 0x0000542801007387 */ /* 0x0001e20000100800 */
        /* <DEDUP_REMOVED lines=12> */
[----:B------:R-:W-:-:S03]  /*0720*/  LOP3.LUT R53, R5, 0x3c, R0, 0xfe, !PT ;  /* 0x0000003c05357812 */ /* 0x000fc600078efe00 */
[----:B------:R0:W-:Y:S04]  /*0730*/  STL [R1+0x40], R45 ;  /* 0x0000402d01007387 */ /* 0x0001e80000100800 */
        /* <DEDUP_REMOVED lines=8> */
[----:B------:R0:W-:Y:S01]  /*07c0*/  STL [R1+0x60], R18 ;  /* 0x0000601201007387 */ /* 0x0001e20000100800 */
[----:B------:R-:W-:Y:S05]  /*07d0*/  @!P0 BRA `(.L_x_0) ;  /* 0x0000003000588947 */ /* 0x000fea0003800000 */
[----:B------:R-:W-:Y:S01]  /*07e0*/  IABS R2, R9 ;  /* 0x0000000900027213 */ /* 0x000fe20000000000 */
[----:B------:R-:W-:Y:S01]  /*07f0*/  ULDC UR4, c[0x0][0x240] ;  /* 0x0000900000047ab9 */ /* 0x000fe20000000800 */
[----:B------:R-:W-:Y:S01]  /*0800*/  IABS R3, R8 ;  /* 0x0000000800037213 */ /* 0x000fe20000000000 */
[----:B------:R-:W-:Y:S01]  /*0810*/  ULDC.64 UR10, c[0x0][0x218] ;  /* 0x00008600000a7ab9 */ /* 0x000fe20000000a00 */
[----:B------:R-:W1:Y:S01]  /*0820*/  I2F.RP R10, R2 ;  /* 0x00000002000a7306 */ /* 0x000e620000209400 */
[----:B------:R-:W-:Y:S01]  /*0830*/  IABS R14, R51 ;  /* 0x00000033000e7213 */ /* 0x000fe20000000000 */
[----:B------:R-:W-:Y:S01]  /*0840*/  ULDC UR5, c[0x0][0x234] ;  /* 0x00008d0000057ab9 */ /* 0x000fe20000000800 */
[----:B------:R-:W-:Y:S01]  /*0850*/  IABS R17, R49 ;  /* 0x0000003100117213 */ /* 0x000fe20000000000 */
[----:B------:R-:W-:Y:S01]  /*0860*/  ULDC.64 UR6, c[0x0][0x210] ;  /* 0x0000840000067ab9 */ /* 0x000fe20000000a00 */
[----:B------:R-:W-:Y:S01]  /*0870*/  IABS R21, R47 ;  /* 0x0000002f00157213 */ /* 0x000fe20000000000 */
[----:B------:R-:W-:Y:S01]  /*0880*/  UIADD3 UR15, UR8, 0x4000, URZ ;  /* 0x00004000080f7890 */ /* 0x000fe2000fffe03f */
[----:B------:R-:W-:Y:S01]  /*0890*/  IABS R23, R46 ;  /* 0x0000002e00177213 */ /* 0x000fe20000000000 */
[----:B------:R-:W2:Y:S01]  /*08a0*/  I2F.RP R11, R3 ;  /* 0x00000003000b7306 */ /* 0x000ea20000209400 */
[----:B------:R-:W-:-:S02]  /*08b0*/  IABS R25, R45 ;  /* 0x0000002d00197213 */ /* 0x000fc40000000000 */
[----:B------:R-:W-:Y:S02]  /*08c0*/  IABS R27, R44 ;  /* 0x0000002c001b7213 */ /* 0x000fe40000000000 */
[----:B------:R-:W-:Y:S02]  /*08d0*/  IABS R39, R20 ;  /* 0x0000001400277213 */ /* 0x000fe40000000000 */
[----:B------:R-:W-:Y:S01]  /*08e0*/  IABS R19, R48 ;  /* 0x0000003000137213 */ /* 0x000fe20000000000 */
[----:B-1----:R-:W1:Y:S01]  /*08f0*/  MUFU.RCP R10, R10 ;  /* 0x0000000a000a7308 */ /* 0x002e620000001000 */
[----:B------:R-:W-:Y:S02]  /*0900*/  IABS R31, R42 ;  /* 0x0000002a001f7213 */ /* 0x000fe40000000000 */
[----:B------:R-:W-:Y:S02]  /*0910*/  IABS R29, R43 ;  /* 0x0000002b001d7213 */ /* 0x000fe40000000000 */
[----:B------:R-:W-:-:S02]  /*0920*/  IABS R33, R41 ;  /* 0x0000002900217213 */ /* 0x000fc40000000000 */
[----:B------:R-:W-:Y:S01]  /*0930*/  IABS R35, R40 ;  /* 0x0000002800237213 */ /* 0x000fe20000000000 */
[----:B--2---:R-:W2:Y:S01]  /*0940*/  MUFU.RCP R11, R11 ;  /* 0x0000000b000b7308 */ /* 0x004ea20000001000 */
[----:B------:R-:W-:Y:S02]  /*0950*/  IABS R37, R22 ;  /* 0x0000001600257213 */ /* 0x000fe40000000000 */
[C---:B------:R-:W-:Y:S02]  /*0960*/  LOP3.LUT R86, R0.reuse, 0x7c, RZ, 0xfc, !PT ;  /* 0x0000007c00567812 */ /* 0x040fe400078efcff */
[C---:B------:R-:W-:Y:S02]  /*0970*/  LOP3.LUT R84, R0.reuse, 0x78, RZ, 0xfc, !PT ;  /* 0x0000007800547812 */ /* 0x040fe400078efcff */
[----:B------:R-:W-:Y:S01]  /*0980*/  LOP3.LUT R82, R0, 0x74, RZ, 0xfc, !PT ;  /* 0x0000007400527812 */ /* 0x000fe200078efcff */
[----:B-1----:R-:W-:Y:S01]  /*0990*/  VIADD R4, R10, 0xffffffe ;  /* 0x0ffffffe0a047836 */ /* 0x002fe20000000000 */
[----:B------:R-:W-:-:S02]  /*09a0*/  LOP3.LUT R80, R0, 0x70, RZ, 0xfc, !PT ;  /* 0x0000007000507812 */ /* 0x000fc400078efcff */
[C---:B------:R-:W-:Y:S01]  /*09b0*/  LOP3.LUT R78, R0.reuse, 0x6c, RZ, 0xfc, !PT ;  /* 0x0000006c004e7812 */ /* 0x040fe200078efcff */
[----:B------:R1:W3:Y:S01]  /*09c0*/  F2I.FTZ.U32.TRUNC.NTZ R5, R4 ;  /* 0x0000000400057305 */ /* 0x0002e2000021f000 */
[C---:B------:R-:W-:Y:S02]  /*09d0*/  LOP3.LUT R76, R0.reuse, 0x68, RZ, 0xfc, !PT ;  /* 0x00000068004c7812 */ /* 0x040fe400078efcff */
[C---:B------:R-:W-:Y:S01]  /*09e0*/  LOP3.LUT R74, R0.reuse, 0x64, RZ, 0xfc, !PT ;  /* 0x00000064004a7812 */ /* 0x040fe200078efcff */
[----:B--2---:R-:W-:Y:S01]  /*09f0*/  VIADD R6, R11, 0xffffffe ;  /* 0x0ffffffe0b067836 */ /* 0x004fe20000000000 */
[----:B------:R-:W-:Y:S02]  /*0a00*/  IABS R11, R53 ;  /* 0x00000035000b7213 */ /* 0x000fe40000000000 */
[C---:B------:R-:W-:Y:S01]  /*0a10*/  LOP3.LUT R72, R0.reuse, 0x60, RZ, 0xfc, !PT ;  /* 0x0000006000487812 */ /* 0x040fe200078efcff */
[----:B------:R2:W4:Y:S01]  /*0a20*/  F2I.FTZ.U32.TRUNC.NTZ R7, R6 ;  /* 0x0000000600077305 */ /* 0x000522000021f000 */
[----:B-1----:R-:W-:Y:S01]  /*0a30*/  IMAD.MOV.U32 R4, RZ, RZ, RZ ;  /* 0x000000ffff047224 */ /* 0x002fe200078e00ff */
[----:B------:R-:W-:-:S02]  /*0a40*/  LOP3.LUT R60, R0, 0x1c, RZ, 0xfc, !PT ;  /* 0x0000001c003c7812 */ /* 0x000fc400078efcff */
[C---:B------:R-:W-:Y:S02]  /*0a50*/  LOP3.LUT R70, R0.reuse, 0x5c, RZ, 0xfc, !PT ;  /* 0x0000005c00467812 */ /* 0x040fe400078efcff */
[C---:B------:R-:W-:Y:S01]  /*0a60*/  LOP3.LUT R124, R0.reuse, 0x58, RZ, 0xfc, !PT ;  /* 0x00000058007c7812 */ /* 0x040fe200078efcff */
[--C-:B---3--:R-:W-:Y:S01]  /*0a70*/  IMAD.MOV R13, RZ, RZ, -R5.reuse ;  /* 0x000000ffff0d7224 */ /* 0x108fe200078e0a05 */
[C---:B------:R-:W-:Y:S01]  /*0a80*/  LOP3.LUT R68, R0.reuse, 0x54, RZ, 0xfc, !PT ;  /* 0x0000005400447812 */ /* 0x040fe200078efcff */
[----:B--2---:R-:W-:Y:S01]  /*0a90*/  IMAD.MOV.U32 R6, RZ, RZ, RZ ;  /* 0x000000ffff067224 */ /* 0x004fe200078e00ff */
[C---:B------:R-:W-:Y:S01]  /*0aa0*/  LOP3.LUT R122, R0.reuse, 0x50, RZ, 0xfc, !PT ;  /* 0x00000050007a7812 */ /* 0x040fe200078efcff */
[----:B------:R-:W-:Y:S01]  /*0ab0*/  IMAD R13, R13, R2, RZ ;  /* 0x000000020d0d7224 */ /* 0x000fe200078e02ff */
[C---:B------:R-:W-:Y:S02]  /*0ac0*/  LOP3.LUT R66, R0.reuse, 0x4c, RZ, 0xfc, !PT ;  /* 0x0000004c00427812 */ /* 0x040fe400078efcff */
[----:B------:R-:W-:Y:S01]  /*0ad0*/  LOP3.LUT R120, R0, 0x48, RZ, 0xfc, !PT ;  /* 0x0000004800787812 */ /* 0x000fe200078efcff */
[----:B------:R-:W-:Y:S01]  /*0ae0*/  IMAD.HI.U32 R5, R5, R13, R4 ;  /* 0x0000000d05057227 */ /* 0x000fe200078e0004 */
[----:B------:R-:W-:-:S02]  /*0af0*/  IABS R13, R52 ;  /* 0x00000034000d7213 */ /* 0x000fc40000000000 */
[C---:B------:R-:W-:Y:S01]  /*0b00*/  LOP3.LUT R64, R0.reuse, 0x44, RZ, 0xfc, !PT ;  /* 0x0000004400407812 */ /* 0x040fe200078efcff */
[----:B----4-:R-:W-:Y:S01]  /*0b10*/  IMAD.MOV R12, RZ, RZ, -R7 ;  /* 0x000000ffff0c7224 */ /* 0x010fe200078e0a07 */
[C---:B------:R-:W-:Y:S01]  /*0b20*/  LOP3.LUT R118, R0.reuse, 0x40, RZ, 0xfc, !PT ;  /* 0x0000004000767812 */ /* 0x040fe200078efcff */
[C---:B------:R-:W-:Y:S01]  /*0b30*/  IMAD.HI.U32 R4, R5.reuse, R11, RZ ;  /* 0x0000000b05047227 */ /* 0x040fe200078e00ff */
[C---:B------:R-:W-:Y:S02]  /*0b40*/  LOP3.LUT R62, R0.reuse, 0x3c, RZ, 0xfc, !PT ;  /* 0x0000003c003e7812 */ /* 0x040fe400078efcff */
[----:B------:R-:W-:Y:S01]  /*0b50*/  LOP3.LUT R116, R0, 0x38, RZ, 0xfc, !PT ;  /* 0x0000003800747812 */ /* 0x000fe200078efcff */
[----:B------:R-:W-:Y:S01]  /*0b60*/  IMAD R15, R12, R3, RZ ;  /* 0x000000030c0f7224 */ /* 0x000fe200078e02ff */
[C---:B------:R-:W-:Y:S01]  /*0b70*/  LOP3.LUT R114, R0.reuse, 0x34, RZ, 0xfc, !PT ;  /* 0x0000003400727812 */ /* 0x040fe200078efcff */
[----:B------:R-:W-:Y:S01]  /*0b80*/  IMAD.HI.U32 R10, R5, R13, RZ ;  /* 0x0000000d050a7227 */ /* 0x000fe200078e00ff */
[----:B------:R-:W-:-:S02]  /*0b90*/  LOP3.LUT R112, R0, 0x30, RZ, 0xfc, !PT ;  /* 0x0000003000707812 */ /* 0x000fc400078efcff */
[C---:B------:R-:W-:Y:S01]  /*0ba0*/  LOP3.LUT R110, R0.reuse, 0x2c, RZ, 0xfc, !PT ;  /* 0x0000002c006e7812 */ /* 0x040fe200078efcff */
[----:B------:R-:W-:Y:S01]  /*0bb0*/  IMAD.HI.U32 R12, R7, R15, R6 ;  /* 0x0000000f070c7227 */ /* 0x000fe200078e0006 */
[----:B------:R-:W-:Y:S02]  /*0bc0*/  IABS R15, R50 ;  /* 0x00000032000f7213 */ /* 0x000fe40000000000 */
[C---:B------:R-:W-:Y:S01]  /*0bd0*/  LOP3.LUT R108, R0.reuse, 0x28, RZ, 0xfc, !PT ;  /* 0x00000028006c7812 */ /* 0x040fe200078efcff */
[----:B------:R-:W-:Y:S01]  /*0be0*/  IMAD.MOV R4, RZ, RZ, -R4 ;  /* 0x000000ffff047224 */ /* 0x000fe200078e0a04 */
[C---:B------:R-:W-:Y:S01]  /*0bf0*/  LOP3.LUT R106, R0.reuse, 0x24, RZ, 0xfc, !PT ;  /* 0x00000024006a7812 */ /* 0x040fe200078efcff */
[----:B------:R-:W-:Y:S01]  /*0c00*/  IMAD.MOV R10, RZ, RZ, -R10 ;  /* 0x000000ffff0a7224 */ /* 0x000fe200078e0a0a */
[----:B------:R-:W-:Y:S01]  /*0c10*/  LOP3.LUT R104, R0, 0x20, RZ, 0xfc, !PT ;  /* 0x0000002000687812 */ /* 0x000fe200078efcff */
[----:B------:R-:W-:Y:S01]  /*0c20*/  IMAD R7, R2, R4, R11 ;  /* 0x0000000402077224 */ /* 0x000fe200078e020b */
[C---:B------:R-:W-:Y:S01]  /*0c30*/  LOP3.LUT R102, R0.reuse, 0x18, RZ, 0xfc, !PT ;  /* 0x0000001800667812 */ /* 0x040fe200078efcff */
[----:B------:R-:W-:Y:S01]  /*0c40*/  IMAD.HI.U32 R4, R5, R14, RZ ;  /* 0x0000000e05047227 */ /* 0x000fe200078e00ff */
[----:B------:R-:W-:-:S02]  /*0c50*/  LOP3.LUT R100, R0, 0x10, RZ, 0xfc, !PT ;  /* 0x0000001000647812 */ /* 0x000fc400078efcff */
[----:B------:R-:W-:Y:S01]  /*0c60*/  ISETP.GT.U32.AND P0, PT, R2, R7, PT ;  /* 0x000000070200720c */ /* 0x000fe20003f04070 */
[----:B------:R-:W-:Y:S01]  /*0c70*/  IMAD.HI.U32 R6, R5, R15, RZ ;  /* 0x0000000f05067227 */ /* 0x000fe200078e00ff */
[----:B------:R-:W-:-:S03]  /*0c80*/  LOP3.LUT R98, R0, 0x8, RZ, 0xfc, !PT ;  /* 0x0000000800627812 */ /* 0x000fc600078efcff */
[C---:B------:R-:W-:Y:S02]  /*0c90*/  IMAD R11, R2.reuse, R10, R13 ;  /* 0x0000000a020b7224 */ /* 0x040fe400078e020d */
[----:B------:R-:W-:Y:S02]  /*0ca0*/  IMAD.MOV R13, RZ, RZ, -R4 ;  /* 0x000000ffff0d7224 */ /* 0x000fe400078e0a04 */
[----:B------:R-:W-:Y:S01]  /*0cb0*/  IMAD.MOV R16, RZ, RZ, -R6 ;  /* 0x000000ffff107224 */ /* 0x000fe200078e0a06 */
[----:B------:R-:W-:Y:S01]  /*0cc0*/  ISETP.GT.U32.AND P1, PT, R2, R11, PT ;  /* 0x0000000b0200720c */ /* 0x000fe20003f24070 */
[----:B------:R-:W-:-:S04]  /*0cd0*/  IMAD.HI.U32 R4, R5, R17, RZ ;  /* 0x0000001105047227 */ /* 0x000fc800078e00ff */
[----:B------:R-:W-:-:S04]  /*0ce0*/  IMAD.HI.U32 R6, R5, R21, RZ ;  /* 0x0000001505067227 */ /* 0x000fc800078e00ff */
[----:B------:R-:W-:Y:S02]  /*0cf0*/  IMAD.MOV R4, RZ, RZ, -R4 ;  /* 0x000000ffff047224 */ /* 0x000fe400078e0a04 */
[----:B------:R-:W-:Y:S02]  /*0d00*/  IMAD.MOV R6, RZ, RZ, -R6 ;  /* 0x000000ffff067224 */ /* 0x000fe400078e0a06 */
[C---:B------:R-:W-:Y:S02]  /*0d10*/  IMAD R13, R2.reuse, R13, R14 ;  /* 0x0000000d020d7224 */ /* 0x040fe400078e020e */
[C---:B------:R-:W-:Y:S02]  /*0d20*/  IMAD R17, R2.reuse, R4, R17 ;  /* 0x0000000402117224 */ /* 0x040fe400078e0211 */
[C---:B------:R-:W-:Y:S01]  /*0d30*/  IMAD R21, R2.reuse, R6, R21 ;  /* 0x0000000602157224 */ /* 0x040fe200078e0215 */
[C---:B------:R-:W-:Y:S01]  /*0d40*/  ISETP.GT.U32.AND P2, PT, R2.reuse, R13, PT ;  /* 0x0000000d0200720c */ /* 0x040fe20003f44070 */
[----:B------:R-:W-:Y:S01]  /*0d50*/  IMAD.HI.U32 R4, R5, R23, RZ ;  /* 0x0000001705047227 */ /* 0x000fe200078e00ff */
[----:B------:R-:W-:-:S03]  /*0d60*/  ISETP.GT.U32.AND P4, PT, R2, R17, PT ;  /* 0x000000110200720c */ /* 0x000fc60003f84070 */
[----:B------:R-:W-:-:S04]  /*0d70*/  IMAD.HI.U32 R6, R5, R25, RZ ;  /* 0x0000001905067227 */ /* 0x000fc800078e00ff */
[----:B------:R-:W-:Y:S02]  /*0d80*/  IMAD R15, R2, R16, R15 ;  /* 0x00000010020f7224 */ /* 0x000fe400078e020f */
[----:B------:R-:W-:Y:S02]  /*0d90*/  IMAD.MOV R14, RZ, RZ, -R4 ;  /* 0x000000ffff0e7224 */ /* 0x000fe400078e0a04 */
[----:B------:R-:W-:Y:S02]  /*0da0*/  IMAD.MOV R16, RZ, RZ, -R6 ;  /* 0x000000ffff107224 */ /* 0x000fe400078e0a06 */
[----:B------:R-:W-:Y:S02]  /*0db0*/  @!P0 IMAD.IADD R7, R7, 0x1, -R2 ;  /* 0x0000000107078824 */ /* 0x000fe400078e0a02 */
[----:B------:R-:W-:-:S03]  /*0dc0*/  IMAD.HI.U32 R4, R5, R27, RZ ;  /* 0x0000001b05047227 */ /* 0x000fc600078e00ff */
[----:B------:R-:W-:Y:S01]  /*0dd0*/  ISETP.GT.U32.AND P0, PT, R2, R7, PT ;  /* 0x000000070200720c */ /* 0x000fe20003f04070 */
[----:B------:R-:W-:-:S04]  /*0de0*/  IMAD.HI.U32 R6, R5, R39, RZ ;  /* 0x0000002705067227 */ /* 0x000fc800078e00ff */
[----:B------:R-:W-:Y:S02]  /*0df0*/  IMAD.MOV R4, RZ, RZ, -R4 ;  /* 0x000000ffff047224 */ /* 0x000fe400078e0a04 */
[----:B------:R-:W-:Y:S02]  /*0e00*/  IMAD.MOV R6, RZ, RZ, -R6 ;  /* 0x000000ffff067224 */ /* 0x000fe400078e0a06 */
[----:B------:R-:W-:-:S04]  /*0e10*/  IMAD.HI.U32 R10, R5, R19, RZ ;  /* 0x00000013050a7227 */ /* 0x000fc800078e00ff */
[C---:B------:R-:W-:Y:S02]  /*0e20*/  IMAD R27, R2.reuse, R4, R27 ;  /* 0x00000004021b7224 */ /* 0x040fe400078e021b */
[----:B------:R-:W-:Y:S02]  /*0e30*/  IMAD R39, R2, R6, R39 ;  /* 0x0000000602277224 */ /* 0x000fe400078e0227 */
[----:B------:R-:W-:-:S03]  /*0e40*/  IMAD.HI.U32 R4, R5, R31, RZ ;  /* 0x0000001f05047227 */ /* 0x000fc600078e00ff */
[C---:B------:R-:W-:Y:S01]  /*0e50*/  ISETP.GT.U32.AND P3, PT, R2.reuse, R39, PT ;  /* 0x000000270200720c */ /* 0x040fe20003f64070 */
[----:B------:R-:W-:Y:S02]  /*0e60*/  @!P1 IMAD.IADD R11, R11, 0x1, -R2 ;  /* 0x000000010b0b9824 */ /* 0x000fe400078e0a02 */
[----:B------:R-:W-:Y:S02]  /*0e70*/  IMAD.MOV R10, RZ, RZ, -R10 ;  /* 0x000000ffff0a7224 */ /* 0x000fe400078e0a0a */
[----:B------:R-:W-:Y:S01]  /*0e80*/  @!P2 IMAD.IADD R13, R13, 0x1, -R2 ;  /* 0x000000010d0da824 */ /* 0x000fe200078e0a02 */
[C---:B------:R-:W-:Y:S01]  /*0e90*/  ISETP.GT.U32.AND P1, PT, R2.reuse, R11, PT ;  /* 0x0000000b0200720c */ /* 0x040fe20003f24070 */
[C---:B------:R-:W-:Y:S02]  /*0ea0*/  IMAD R23, R2.reuse, R14, R23 ;  /* 0x0000000e02177224 */ /* 0x040fe400078e0217 */
[----:B------:R-:W-:Y:S01]  /*0eb0*/  IMAD.MOV R4, RZ, RZ, -R4 ;  /* 0x000000ffff047224 */ /* 0x000fe200078e0a04 */
[C---:B------:R-:W-:Y:S01]  /*0ec0*/  ISETP.GT.U32.AND P2, PT, R2.reuse, R13, PT ;  /* 0x0000000d0200720c */ /* 0x040fe20003f44070 */
[----:B------:R-:W-:-:S02]  /*0ed0*/  IMAD R19, R2, R10, R19 ;  /* 0x0000000a02137224 */ /* 0x000fc400078e0213 */
[----:B------:R-:W-:-:S03]  /*0ee0*/  IMAD.HI.U32 R10, R5, R29, RZ ;  /* 0x0000001d050a7227 */ /* 0x000fc600078e00ff */
[C---:B------:R-:W-:Y:S01]  /*0ef0*/  ISETP.GT.U32.AND P5, PT, R2.reuse, R19, PT ;  /* 0x000000130200720c */ /* 0x040fe20003fa4070 */
[C---:B------:R-:W-:Y:S02]  /*0f00*/  IMAD R31, R2.reuse, R4, R31 ;  /* 0x00000004021f7224 */ /* 0x040fe400078e021f */
[----:B------:R-:W-:Y:S01]  /*0f10*/  @!P0 IMAD.IADD R7, R7, 0x1, -R2 ;  /* 0x0000000107078824 */ /* 0x000fe200078e0a02 */
[----:B------:R-:W-:Y:S01]  /*0f20*/  ISETP.GT.U32.AND P0, PT, R2, R23, PT ;  /* 0x000000170200720c */ /* 0x000fe20003f04070 */
[----:B------:R-:W-:-:S04]  /*0f30*/  IMAD.HI.U32 R6, R5, R33, RZ ;  /* 0x0000002105067227 */ /* 0x000fc800078e00ff */
[----:B------:R-:W-:-:S04]  /*0f40*/  IMAD.HI.U32 R4, R5, R35, RZ ;  /* 0x0000002305047227 */ /* 0x000fc800078e00ff */
[----:B------:R-:W-:Y:S02]  /*0f50*/  IMAD.MOV R10, RZ, RZ, -R10 ;  /* 0x000000ffff0a7224 */ /* 0x000fe400078e0a0a */
[----:B------:R-:W-:-:S04]  /*0f60*/  IMAD.HI.U32 R5, R5, R37, RZ ;  /* 0x0000002505057227 */ /* 0x000fc800078e00ff */
[C---:B------:R-:W-:Y:S02]  /*0f70*/  IMAD R25, R2.reuse, R16, R25 ;  /* 0x0000001002197224 */ /* 0x040fe400078e0219 */
[C---:B------:R-:W-:Y:S01]  /*0f80*/  IMAD R29, R2.reuse, R10, R29 ;  /* 0x0000000a021d7224 */ /* 0x040fe200078e021d */
[----:B------:R-:W-:Y:S01]  /*0f90*/  IABS R10, R18 ;  /* 0x00000012000a7213 */ /* 0x000fe20000000000 */
[----:B------:R-:W-:Y:S02]  /*0fa0*/  IMAD.MOV R5, RZ, RZ, -R5 ;  /* 0x000000ffff057224 */ /* 0x000fe400078e0a05 */
[----:B------:R-:W-:Y:S01]  /*0fb0*/  @!P3 IMAD.IADD R39, R39, 0x1, -R2 ;  /* 0x000000012727b824 */ /* 0x000fe200078e0a02 */
[C---:B------:R-:W-:Y:S01]  /*0fc0*/  ISETP.GT.U32.AND P3, PT, R2.reuse, R15, PT ;  /* 0x0000000f0200720c */ /* 0x040fe20003f64070 */
[C---:B------:R-:W-:Y:S01]  /*0fd0*/  IMAD R37, R2.reuse, R5, R37 ;  /* 0x0000000502257224 */ /* 0x040fe200078e0225 */
[----:B------:R-:W-:Y:S01]  /*0fe0*/  SHF.R.S32.HI R5, RZ, 0x1f, R58 ;  /* 0x0000001fff057819 */ /* 0x000fe2000001143a */
[----:B------:R-:W-:Y:S01]  /*0ff0*/  @!P1 IMAD.IADD R11, R11, 0x1, -R2 ;  /* 0x000000010b0b9824 */ /* 0x000fe200078e0a02 */
[----:B------:R-:W-:Y:S01]  /*1000*/  ISETP.GT.U32.AND P1, PT, R2, R25, PT ;  /* 0x000000190200720c */ /* 0x000fe20003f24070 */
[----:B------:R-:W-:Y:S01]  /*1010*/  IMAD.HI.U32 R12, R12, R10, RZ ;  /* 0x0000000a0c0c7227 */ /* 0x000fe200078e00ff */
[----:B------:R-:W-:-:S02]  /*1020*/  ISETP.GT.U32.AND P6, PT, R2, R39, PT ;  /* 0x000000270200720c */ /* 0x000fc40003fc4070 */
[----:B------:R-:W-:Y:S01]  /*1030*/  LEA.HI R58, R5, R58, RZ, 0x7 ;  /* 0x0000003a053a7211 */ /* 0x000fe200078f38ff */
[--C-:B------:R-:W-:Y:S01]  /*1040*/  @!P2 IMAD.IADD R13, R13, 0x1, -R2.reuse ;  /* 0x000000010d0da824 */ /* 0x100fe200078e0a02 */
[C---:B------:R-:W-:Y:S01]  /*1050*/  ISETP.GT.U32.AND P2, PT, R2.reuse, R27, PT ;  /* 0x0000001b0200720c */ /* 0x040fe20003f44070 */
[--C-:B------:R-:W-:Y:S01]  /*1060*/  @!P4 IMAD.IADD R17, R17, 0x1, -R2.reuse ;  /* 0x000000011111c824 */ /* 0x100fe200078e0a02 */
[C---:B------:R-:W-:Y:S01]  /*1070*/  ISETP.GT.U32.AND P4, PT, R2.reuse, R31, PT ;  /* 0x0000001f0200720c */ /* 0x040fe20003f84070 */
[----:B------:R-:W-:Y:S01]  /*1080*/  @!P0 IMAD.IADD R23, R23, 0x1, -R2 ;  /* 0x0000000117178824 */ /* 0x000fe200078e0a02 */
[----:B------:R-:W-:Y:S01]  /*1090*/  ISETP.GT.U32.AND P0, PT, R2, R37, PT ;  /* 0x000000250200720c */ /* 0x000fe20003f04070 */
[----:B------:R-:W-:Y:S01]  /*10a0*/  IMAD.MOV R6, RZ, RZ, -R6 ;  /* 0x000000ffff067224 */ /* 0x000fe200078e0a06 */
[----:B------:R-:W-:Y:S01]  /*10b0*/  SHF.R.S32.HI R58, RZ, 0x7, R58 ;  /* 0x00000007ff3a7819 */ /* 0x000fe2000001143a */
[----:B------:R-:W-:Y:S02]  /*10c0*/  IMAD.MOV R4, RZ, RZ, -R4 ;  /* 0x000000ffff047224 */ /* 0x000fe400078e0a04 */
[----:B------:R-:W-:-:S02]  /*10d0*/  IMAD.MOV R12, RZ, RZ, -R12 ;  /* 0x000000ffff0c7224 */ /* 0x000fc400078e0a0c */
[C---:B------:R-:W-:Y:S01]  /*10e0*/  IMAD R33, R2.reuse, R6, R33 ;  /* 0x0000000602217224 */ /* 0x040fe200078e0221 */
[----:B------:R-:W-:Y:S01]  /*10f0*/  SHF.R.U32.HI R6, RZ, 0x5, R59 ;  /* 0x00000005ff067819 */ /* 0x000fe2000001163b */
[----:B------:R-:W-:Y:S02]  /*1100*/  IMAD R35, R2, R4, R35 ;  /* 0x0000000402237224 */ /* 0x000fe400078e0223 */
[----:B------:R-:W-:Y:S01]  /*1110*/  IMAD R4, R3, R12, R10 ;  /* 0x0000000c03047224 */ /* 0x000fe200078e020a */
[----:B------:R-:W-:Y:S01]  /*1120*/  R2UR UR14, R6 ;  /* 0x00000000060e72ca */ /* 0x000fe200000e0000 */
[--C-:B------:R-:W-:Y:S01]  /*1130*/  @!P3 IMAD.IADD R15, R15, 0x1, -R2.reuse ;  /* 0x000000010f0fb824 */ /* 0x100fe200078e0a02 */
[C---:B------:R-:W-:Y:S01]  /*1140*/  ISETP.GT.U32.AND P3, PT, R2.reuse, R29, PT ;  /* 0x0000001d0200720c */ /* 0x040fe20003f64070 */
[--C-:B------:R-:W-:Y:S01]  /*1150*/  @!P5 IMAD.IADD R19, R19, 0x1, -R2.reuse ;  /* 0x000000011313d824 */ /* 0x100fe200078e0a02 */
[C---:B------:R-:W-:Y:S01]  /*1160*/  ISETP.GT.U32.AND P5, PT, R2.reuse, R33, PT ;  /* 0x000000210200720c */ /* 0x040fe20003fa4070 */
[--C-:B------:R-:W-:Y:S01]  /*1170*/  @!P1 IMAD.IADD R25, R25, 0x1, -R2.reuse ;  /* 0x0000000119199824 */ /* 0x100fe200078e0a02 */
[----:B------:R-:W-:Y:S01]  /*1180*/  ISETP.GT.U32.AND P1, PT, R3, R4, PT ;  /* 0x000000040300720c */ /* 0x000fe20003f24070 */
[--C-:B------:R-:W-:Y:S01]  /*1190*/  @!P6 IMAD.IADD R39, R39, 0x1, -R2.reuse ;  /* 0x000000012727e824 */ /* 0x100fe200078e0a02 */
[C---:B------:R-:W-:Y:S01]  /*11a0*/  ISETP.GT.U32.AND P6, PT, R2.reuse, R21, PT ;  /* 0x000000150200720c */ /* 0x040fe20003fc4070 */
[--C-:B------:R-:W-:Y:S01]  /*11b0*/  @!P2 IMAD.IADD R27, R27, 0x1, -R2.reuse ;  /* 0x000000011b1ba824 */ /* 0x100fe200078e0a02 */
[C---:B------:R-:W-:Y:S01]  /*11c0*/  ISETP.GT.U32.AND P2, PT, R2.reuse, R15, PT ;  /* 0x0000000f0200720c */ /* 0x040fe20003f44070 */
[--C-:B------:R-:W-:Y:S01]  /*11d0*/  @!P4 IMAD.IADD R31, R31, 0x1, -R2.reuse ;  /* 0x000000011f1fc824 */ /* 0x100fe200078e0a02 */
[C---:B------:R-:W-:Y:S01]  /*11e0*/  ISETP.GT.U32.AND P4, PT, R2.reuse, R19, PT ;  /* 0x000000130200720c */ /* 0x040fe20003f84070 */
[--C-:B------:R-:W-:Y:S01]  /*11f0*/  @!P0 IMAD.IADD R37, R37, 0x1, -R2.reuse ;  /* 0x0000000125258824 */ /* 0x100fe200078e0a02 */
[C---:B------:R-:W-:Y:S01]  /*1200*/  ISETP.GT.U32.AND P0, PT, R2.reuse, R25, PT ;  /* 0x000000190200720c */ /* 0x040fe20003f04070 */
[--C-:B------:R-:W-:Y:S01]  /*1210*/  @!P3 IMAD.IADD R29, R29, 0x1, -R2.reuse ;  /* 0x000000011d1db824 */ /* 0x100fe200078e0a02 */
[----:B------:R-:W-:Y:S01]  /*1220*/  ISETP.GT.U32.AND P3, PT, R2, R17, PT ;  /* 0x000000110200720c */ /* 0x000fe20003f64070 */
[--C-:B------:R-:W-:Y:S01]  /*1230*/  @!P5 IMAD.IADD R33, R33, 0x1, -R2.reuse ;  /* 0x000000012121d824 */ /* 0x100fe200078e0a02 */
[----:B------:R-:W-:Y:S01]  /*1240*/  LOP3.LUT R6, R0, 0x14, RZ, 0xfc, !PT ;  /* 0x0000001400067812 */ /* 0x000fe200078efcff */
[----:B------:R-:W-:Y:S01]  /*1250*/  @!P1 IMAD.IADD R4, R4, 0x1, -R3 ;  /* 0x0000000104049824 */ /* 0x000fe200078e0a03 */
        /* <DEDUP_REMOVED lines=9> */
[----:B------:R-:W-:Y:S01]  /*12f0*/  @!P3 IMAD.IADD R17, R17, 0x1, -R2 ;  /* 0x000000011111b824 */ /* 0x000fe200078e0a02 */
[----:B------:R-:W-:-:S02]  /*1300*/  ISETP.GT.U32.AND P5, PT, R2, R21, PT ;  /* 0x000000150200720c */ /* 0x000fc40003fa4070 */
[C---:B------:R-:W-:Y:S01]  /*1310*/  ISETP.GT.U32.AND P3, PT, R2.reuse, R31, PT ;  /* 0x0000001f0200720c */ /* 0x040fe20003f64070 */
[--C-:B------:R-:W-:Y:S01]  /*1320*/  @!P1 IMAD.IADD R27, R27, 0x1, -R2.reuse ;  /* 0x000000011b1b9824 */ /* 0x100fe200078e0a02 */
[----:B------:R-:W-:Y:S01]  /*1330*/  ISETP.GE.AND P1, PT, R53, RZ, PT ;  /* 0x000000ff3500720c */ /* 0x000fe20003f26270 */
[--C-:B------:R-:W-:Y:S01]  /*1340*/  @!P6 IMAD.IADD R35, R35, 0x1, -R2.reuse ;  /* 0x000000012323e824 */ /* 0x100fe200078e0a02 */
[----:B------:R-:W-:Y:S01]  /*1350*/  ISETP.GT.U32.AND P6, PT, R2, R23, PT ;  /* 0x000000170200720c */ /* 0x000fe20003fc4070 */
[--C-:B------:R-:W-:Y:S01]  /*1360*/  @!P2 IMAD.IADD R29, R29, 0x1, -R2.reuse ;  /* 0x000000011d1da824 */ /* 0x100fe200078e0a02 */
[----:B------:R-:W-:Y:S01]  /*1370*/  ISETP.GE.AND P2, PT, R52, RZ, PT ;  /* 0x000000ff3400720c */ /* 0x000fe20003f46270 */
[--C-:B------:R-:W-:Y:S01]  /*1380*/  @!P4 IMAD.IADD R33, R33, 0x1, -R2.reuse ;  /* 0x000000012121c824 */ /* 0x100fe200078e0a02 */
[----:B------:R-:W-:Y:S01]  /*1390*/  ISETP.GE.AND P4, PT, R48, RZ, PT ;  /* 0x000000ff3000720c */ /* 0x000fe20003f86270 */
[----:B------:R-:W-:Y:S01]  /*13a0*/  @!P0 IMAD.IADD R4, R4, 0x1, -R3 ;  /* 0x0000000104048824 */ /* 0x000fe200078e0a03 */
[----:B------:R-:W-:Y:S01]  /*13b0*/  ISETP.GE.AND P0, PT, R50, RZ, PT ;  /* 0x000000ff3200720c */ /* 0x000fe20003f06270 */
[--C-:B------:R-:W-:Y:S01]  /*13c0*/  @!P5 IMAD.IADD R21, R21, 0x1, -R2.reuse ;  /* 0x000000011515d824 */ /* 0x100fe200078e0a02 */
[C---:B------:R-:W-:Y:S01]  /*13d0*/  ISETP.GT.U32.AND P5, PT, R2.reuse, R35, PT ;  /* 0x000000230200720c */ /* 0x040fe20003fa4070 */
[--C-:B------:R-:W-:Y:S01]  /*13e0*/  @!P3 IMAD.IADD R31, R31, 0x1, -R2.reuse ;  /* 0x000000011f1fb824 */ /* 0x100fe200078e0a02 */
[----:B------:R-:W-:Y:S01]  /*13f0*/  ISETP.GE.AND P3, PT, R51, RZ, PT ;  /* 0x000000ff3300720c */ /* 0x000fe20003f66270 */
[----:B------:R-:W-:Y:S01]  /*1400*/  @!P1 IMAD.MOV R7, RZ, RZ, -R7 ;  /* 0x000000ffff079224 */ /* 0x000fe200078e0a07 */
[----:B------:R-:W-:Y:S01]  /*1410*/  ISETP.GE.AND P1, PT, R47, RZ, PT ;  /* 0x000000ff2f00720c */ /* 0x000fe20003f26270 */
[--C-:B------:R-:W-:Y:S01]  /*1420*/  @!P6 IMAD.IADD R23, R23, 0x1, -R2.reuse ;  /* 0x000000011717e824 */ /* 0x100fe200078e0a02 */
[----:B------:R-:W-:Y:S01]  /*1430*/  ISETP.GT.U32.AND P6, PT, R2, R37, PT ;  /* 0x000000250200720c */ /* 0x000fe20003fc4070 */
[----:B------:R-:W-:Y:S01]  /*1440*/  @!P2 IMAD.MOV R11, RZ, RZ, -R11 ;  /* 0x000000ffff0ba224 */ /* 0x000fe200078e0a0b */
[----:B------:R-:W-:Y:S01]  /*1450*/  ISETP.GE.AND P2, PT, R46, RZ, PT ;  /* 0x000000ff2e00720c */ /* 0x000fe20003f46270 */
[----:B------:R-:W-:Y:S01]  /*1460*/  @!P4 IMAD.MOV R19, RZ, RZ, -R19 ;  /* 0x000000ffff13c224 */ /* 0x000fe200078e0a13 */
[----:B------:R-:W-:Y:S01]  /*1470*/  ISETP.GE.AND P4, PT, R42, RZ, PT ;  /* 0x000000ff2a00720c */ /* 0x000fe20003f86270 */
[----:B------:R-:W-:Y:S01]  /*1480*/  @!P0 IMAD.MOV R15, RZ, RZ, -R15 ;  /* 0x000000ffff0f8224 */ /* 0x000fe200078e0a0f */
[----:B------:R-:W-:Y:S01]  /*1490*/  ISETP.GE.AND P0, PT, R44, RZ, PT ;  /* 0x000000ff2c00720c */ /* 0x000fe20003f06270 */
[--C-:B------:R-:W-:Y:S01]  /*14a0*/  @!P5 IMAD.IADD R35, R35, 0x1, -R2.reuse ;  /* 0x000000012323d824 */ /* 0x100fe200078e0a02 */
[----:B------:R-:W-:Y:S01]  /*14b0*/  ISETP.GE.AND P5, PT, R49, RZ, PT ;  /* 0x000000ff3100720c */ /* 0x000fe20003fa6270 */
[----:B------:R-:W-:Y:S01]  /*14c0*/  @!P3 IMAD.MOV R13, RZ, RZ, -R13 ;  /* 0x000000ffff0db224 */ /* 0x000fe200078e0a0d */
[----:B------:R-:W-:Y:S01]  /*14d0*/  ISETP.GE.AND P3, PT, R45, RZ, PT ;  /* 0x000000ff2d00720c */ /* 0x000fe20003f66270 */
[----:B------:R-:W-:Y:S01]  /*14e0*/  @!P1 IMAD.MOV R21, RZ, RZ, -R21 ;  /* 0x000000ffff159224 */ /* 0x000fe200078e0a15 */
[----:B------:R-:W-:Y:S01]  /*14f0*/  ISETP.GE.AND P1, PT, R41, RZ, PT ;  /* 0x000000ff2900720c */ /* 0x000fe20003f26270 */
[----:B------:R-:W-:Y:S01]  /*1500*/  @!P6 IMAD.IADD R37, R37, 0x1, -R2 ;  /* 0x000000012525e824 */ /* 0x000fe200078e0a02 */
[----:B------:R-:W-:Y:S01]  /*1510*/  LOP3.LUT R2, RZ, R9, RZ, 0x33, !PT ;  /* 0x00000009ff027212 */ /* 0x000fe200078e33ff */
[----:B------:R-:W-:Y:S01]  /*1520*/  @!P2 IMAD.MOV R23, RZ, RZ, -R23 ;  /* 0x000000ffff17a224 */ /* 0x000fe200078e0a17 */
[----:B------:R-:W-:Y:S01]  /*1530*/  ISETP.GE.AND P2, PT, R40, RZ, PT ;  /* 0x000000ff2800720c */ /* 0x000fe20003f46270 */
[----:B------:R-:W-:Y:S01]  /*1540*/  @!P4 IMAD.MOV R31, RZ, RZ, -R31 ;  /* 0x000000ffff1fc224 */ /* 0x000fe200078e0a1f */
[----:B------:R-:W-:Y:S01]  /*1550*/  ISETP.NE.AND P4, PT, R9, RZ, PT ;  /* 0x000000ff0900720c */ /* 0x000fe20003f85270 */
[----:B------:R-:W-:Y:S01]  /*1560*/  @!P0 IMAD.MOV R27, RZ, RZ, -R27 ;  /* 0x000000ffff1b8224 */ /* 0x000fe200078e0a1b */
[----:B------:R-:W-:Y:S01]  /*1570*/  ISETP.GE.AND P0, PT, R20, RZ, PT ;  /* 0x000000ff1400720c */ /* 0x000fe20003f06270 */
[----:B------:R-:W-:Y:S01]  /*1580*/  @!P5 IMAD.MOV R17, RZ, RZ, -R17 ;  /* 0x000000ffff11d224 */ /* 0x000fe200078e0a11 */
[C---:B------:R-:W-:Y:S01]  /*1590*/  SEL R11, R2.reuse, R11, !P4 ;  /* 0x0000000b020b7207 */ /* 0x040fe20006000000 */
[----:B------:R-:W-:Y:S01]  /*15a0*/  @!P3 IMAD.MOV R25, RZ, RZ, -R25 ;  /* 0x000000ffff19b224 */ /* 0x000fe200078e0a19 */
[C---:B------:R-:W-:Y:S01]  /*15b0*/  SEL R15, R2.reuse, R15, !P4 ;  /* 0x0000000f020f7207 */ /* 0x040fe20006000000 */
[----:B------:R-:W-:Y:S01]  /*15c0*/  @!P1 IMAD.MOV R33, RZ, RZ, -R33 ;  /* 0x000000ffff219224 */ /* 0x000fe200078e0a21 */
[C---:B------:R-:W-:Y:S01]  /*15d0*/  SEL R17, R2.reuse, R17, !P4 ;  /* 0x0000001102117207 */ /* 0x040fe20006000000 */
[----:B------:R-:W-:Y:S01]  /*15e0*/  IMAD R11, R11, UR4, RZ ;  /* 0x000000040b0b7c24 */ /* 0x000fe2000f8e02ff */
[----:B------:R-:W-:Y:S01]  /*15f0*/  SEL R21, R2, R21, !P4 ;  /* 0x0000001502157207 */ /* 0x000fe20006000000 */
[----:B------:R-:W-:Y:S01]  /*1600*/  IMAD R3, R15, UR4, RZ ;  /* 0x000000040f037c24 */ /* 0x000fe2000f8e02ff */
[----:B------:R-:W-:Y:S01]  /*1610*/  ISETP.GE.AND P5, PT, R43, RZ, PT ;  /* 0x000000ff2b00720c */ /* 0x000fe20003fa6270 */
[----:B------:R-:W-:Y:S01]  /*1620*/  @!P2 IMAD.MOV R35, RZ, RZ, -R35 ;  /* 0x000000ffff23a224 */ /* 0x000fe200078e0a23 */
[----:B------:R-:W-:Y:S01]  /*1630*/  IADD3 R9, P2, R11, UR10, RZ ;  /* 0x0000000a0b097c10 */ /* 0x000fe2000ff5e0ff */
[----:B------:R-:W-:Y:S01]  /*1640*/  IMAD R12, R17, UR4, RZ ;  /* 0x00000004110c7c24 */ /* 0x000fe2000f8e02ff */
[----:B------:R-:W-:Y:S01]  /*1650*/  SHF.R.S32.HI R17, RZ, 0x1f, R11 ;  /* 0x0000001fff117819 */ /* 0x000fe2000001140b */
[----:B------:R-:W-:Y:S01]  /*1660*/  @!P0 IMAD.MOV R39, RZ, RZ, -R39 ;  /* 0x000000ffff278224 */ /* 0x000fe200078e0a27 */
[----:B------:R-:W-:Y:S01]  /*1670*/  IADD3 R11, P0, R3, UR10, RZ ;  /* 0x0000000a030b7c10 */ /* 0x000fe2000ff1e0ff */
[----:B------:R-:W-:Y:S01]  /*1680*/  IMAD R14, R21, UR4, RZ ;  /* 0x00000004150e7c24 */ /* 0x000fe2000f8e02ff */
[----:B------:R-:W-:-:S02]  /*1690*/  SHF.R.S32.HI R21, RZ, 0x1f, R3 ;  /* 0x0000001fff157819 */ /* 0x000fc40000011403 */
[----:B------:R-:W1:Y:S01]  /*16a0*/  LDC R3, c[0x0][0x238] ;  /* 0x00008e00ff037b82 */ /* 0x000e620000000800 */
[----:B------:R-:W-:Y:S02]  /*16b0*/  ISETP.GE.AND P3, PT, R22, RZ, PT ;  /* 0x000000ff1600720c */ /* 0x000fe40003f66270 */
[----:B------:R-:W-:Y:S01]  /*16c0*/  @!P5 IMAD.MOV R29, RZ, RZ, -R29 ;  /* 0x000000ffff1dd224 */ /* 0x000fe200078e0a1d */
[----:B------:R-:W-:Y:S02]  /*16d0*/  ISETP.GE.AND P5, PT, R18, RZ, PT ;  /* 0x000000ff1200720c */ /* 0x000fe40003fa6270 */
[----:B------:R-:W-:Y:S02]  /*16e0*/  ISETP.NE.AND P6, PT, R8, RZ, PT ;  /* 0x000000ff0800720c */ /* 0x000fe40003fc5270 */
[C---:B------:R-:W-:Y:S02]  /*16f0*/  SEL R13, R2.reuse, R13, !P4 ;  /* 0x0000000d020d7207 */ /* 0x040fe40006000000 */
[----:B------:R-:W-:-:S02]  /*1700*/  SEL R19, R2, R19, !P4 ;  /* 0x0000001302137207 */ /* 0x000fc40006000000 */
[C---:B------:R-:W-:Y:S01]  /*1710*/  SEL R7, R2.reuse, R7, !P4 ;  /* 0x0000000702077207 */ /* 0x040fe20006000000 */
[----:B------:R-:W-:Y:S01]  /*1720*/  IMAD R13, R13, UR4, RZ ;  /* 0x000000040d0d7c24 */ /* 0x000fe2000f8e02ff */
[C---:B------:R-:W-:Y:S01]  /*1730*/  SEL R27, R2.reuse, R27, !P4 ;  /* 0x0000001b021b7207 */ /* 0x040fe20006000000 */
[----:B------:R-:W-:Y:S01]  /*1740*/  IMAD R5, R19, UR4, RZ ;  /* 0x0000000413057c24 */ /* 0x000fe2000f8e02ff */
[----:B------:R-:W-:Y:S01]  /*1750*/  SEL R25, R2, R25, !P4 ;  /* 0x0000001902197207 */ /* 0x000fe20006000000 */
[----:B------:R-:W-:Y:S01]  /*1760*/  IMAD R7, R7, UR4, RZ ;  /* 0x0000000407077c24 */ /* 0x000fe2000f8e02ff */
[----:B------:R-:W-:Y:S01]  /*1770*/  SHF.R.S32.HI R19, RZ, 0x1f, R13 ;  /* 0x0000001fff137819 */ /* 0x000fe2000001140d */
[----:B------:R-:W-:Y:S01]  /*1780*/  @!P3 IMAD.MOV R37, RZ, RZ, -R37 ;  /* 0x000000ffff25b224 */ /* 0x000fe200078e0a25 */
[----:B------:R-:W-:Y:S01]  /*1790*/  IADD3 R10, P1, R13, UR10, RZ ;  /* 0x0000000a0d0a7c10 */ /* 0x000fe2000ff3e0ff */
[----:B------:R-:W-:Y:S01]  /*17a0*/  @!P5 IMAD.MOV R4, RZ, RZ, -R4 ;  /* 0x000000ffff04d224 */ /* 0x000fe200078e0a04 */
[----:B------:R-:W-:Y:S01]  /*17b0*/  @!P6 LOP3.LUT R4, RZ, R8, RZ, 0x33, !PT ;  /* 0x00000008ff04e212 */ /* 0x000fe200078e33ff */
[----:B------:R-:W-:Y:S01]  /*17c0*/  IMAD R27, R27, UR4, RZ ;  /* 0x000000041b1b7c24 */ /* 0x000fe2000f8e02ff */
[----:B0-----:R-:W-:Y:S01]  /*17d0*/  SHF.R.S32.HI R41, RZ, 0x1f, R5 ;  /* 0x0000001fff297819 */ /* 0x001fe20000011405 */
[-C--:B-1----:R-:W-:Y:S01]  /*17e0*/  IMAD R61, R86, R3.reuse, RZ ;  /* 0x00000003563d7224 */ /* 0x082fe200078e02ff */
[----:B------:R-:W-:Y:S01]  /*17f0*/  IADD3 R13, P6, R5, UR10, RZ ;  /* 0x0000000a050d7c10 */ /* 0x000fe2000ffde0ff */
[----:B------:R-:W-:Y:S01]  /*1800*/  IMAD.SHL.U32 R5, R59, 0x10, RZ ;  /* 0x000000103b057824 */ /* 0x000fe200078e00ff */
[----:B------:R-:W-:Y:S01]  /*1810*/  SHF.R.S32.HI R15, RZ, 0x1f, R7 ;  /* 0x0000001fff0f7819 */ /* 0x000fe20000011407 */
[----:B------:R-:W-:Y:S01]  /*1820*/  IMAD R25, R25, UR4, RZ ;  /* 0x0000000419197c24 */ /* 0x000fe2000f8e02ff */
[----:B------:R-:W-:Y:S01]  /*1830*/  IADD3 R8, P3, R7, UR10, RZ ;  /* 0x0000000a07087c10 */ /* 0x000fe2000ff7e0ff */
[----:B------:R-:W-:Y:S01]  /*1840*/  IMAD R7, R84, R3, RZ ;  /* 0x0000000354077224 */ /* 0x000fe200078e02ff */
[----:B------:R-:W-:Y:S01]  /*1850*/  SEL R23, R2, R23, !P4 ;  /* 0x0000001702177207 */ /* 0x000fe20006000000 */
[----:B------:R-:W-:Y:S01]  /*1860*/  IMAD R4, R4, UR5, RZ ;  /* 0x0000000504047c24 */ /* 0x000fe2000f8e02ff */
[----:B------:R-:W-:Y:S01]  /*1870*/  SEL R29, R2, R29, !P4 ;  /* 0x0000001d021d7207 */ /* 0x000fe20006000000 */
[----:B------:R-:W-:Y:S01]  /*1880*/  IMAD R63, R82, R3, RZ ;  /* 0x00000003523f7224 */ /* 0x000fe200078e02ff */
[C---:B------:R-:W-:Y:S01]  /*1890*/  SEL R31, R2.reuse, R31, !P4 ;  /* 0x0000001f021f7207 */ /* 0x040fe20006000000 */
[----:B------:R0:W-:Y:S01]  /*18a0*/  STL [R1+0x1c], R61 ;  /* 0x00001c3d01007387 */ /* 0x0001e20000100800 */
[C---:B------:R-:W-:Y:S01]  /*18b0*/  SEL R33, R2.reuse, R33, !P4 ;  /* 0x0000002102217207 */ /* 0x040fe20006000000 */
[----:B------:R-:W-:Y:S01]  /*18c0*/  IMAD R16, R23, UR4, RZ ;  /* 0x0000000417107c24 */ /* 0x000fe2000f8e02ff */
[C---:B------:R-:W-:Y:S01]  /*18d0*/  SEL R35, R2.reuse, R35, !P4 ;  /* 0x0000002302237207 */ /* 0x040fe20006000000 */
[----:B------:R1:W-:Y:S01]  /*18e0*/  STL [R1+0x18], R7 ;  /* 0x0000180701007387 */ /* 0x0003e20000100800 */
[C---:B------:R-:W-:Y:S01]  /*18f0*/  SEL R37, R2.reuse, R37, !P4 ;  /* 0x0000002502257207 */ /* 0x040fe20006000000 */
[----:B------:R-:W-:Y:S01]  /*1900*/  IMAD R29, R29, UR4, RZ ;  /* 0x000000041d1d7c24 */ /* 0x000fe2000f8e02ff */
[----:B------:R-:W-:Y:S01]  /*1910*/  SEL R2, R2, R39, !P4 ;  /* 0x0000002702027207 */ /* 0x000fe20006000000 */
[----:B------:R2:W-:Y:S01]  /*1920*/  STL [R1+0x14], R63 ;  /* 0x0000143f01007387 */ /* 0x0005e20000100800 */
[----:B------:R-:W-:Y:S01]  /*1930*/  IADD3.X R19, R19, UR11, RZ, P1, !PT ;  /* 0x0000000b13137c10 */ /* 0x000fe20008ffe4ff */
[-C--:B0-----:R-:W-:Y:S01]  /*1940*/  IMAD R61, R80, R3.reuse, RZ ;  /* 0x00000003503d7224 */ /* 0x081fe200078e02ff */
[----:B------:R-:W-:Y:S01]  /*1950*/  SHF.R.S32.HI R49, RZ, 0x1f, R27 ;  /* 0x0000001fff317819 */ /* 0x000fe2000001141b */
[----:B------:R-:W-:Y:S01]  /*1960*/  IMAD R2, R2, UR4, RZ ;  /* 0x0000000402027c24 */ /* 0x000fe2000f8e02ff */
[----:B------:R-:W-:Y:S01]  /*1970*/  IADD3 R20, P1, R27, UR10, RZ ;  /* 0x0000000a1b147c10 */ /* 0x000fe2000ff3e0ff */
[-C--:B-1----:R-:W-:Y:S01]  /*1980*/  IMAD R7, R78, R3.reuse, RZ ;  /* 0x000000034e077224 */ /* 0x082fe200078e02ff */
[----:B------:R-:W-:Y:S01]  /*1990*/  LOP3.LUT R5, R5, 0x70, RZ, 0xc0, !PT ;  /* 0x0000007005057812 */ /* 0x000fe200078ec0ff */
[----:B------:R0:W-:Y:S01]  /*19a0*/  STL [R1+0x10], R61 ;  /* 0x0000103d01007387 */ /* 0x0001e20000100800 */
[----:B------:R-:W-:Y:S01]  /*19b0*/  IADD3.X R17, R17, UR11, RZ, P2, !PT ;  /* 0x0000000b11117c10 */ /* 0x000fe200097fe4ff */
[-C--:B--2---:R-:W-:Y:S01]  /*19c0*/  IMAD R63, R76, R3.reuse, RZ ;  /* 0x000000034c3f7224 */ /* 0x084fe200078e02ff */
[----:B------:R-:W-:Y:S01]  /*19d0*/  SHF.R.S32.HI R47, RZ, 0x1f, R25 ;  /* 0x0000001fff2f7819 */ /* 0x000fe20000011419 */
[----:B------:R-:W-:Y:S01]  /*19e0*/  IMAD R5, R96, 0x80, R5 ;  /* 0x0000008060057824 */ /* 0x000fe200078e0205 */
[----:B------:R-:W-:Y:S01]  /*19f0*/  IADD3 R18, P2, R25, UR10, RZ ;  /* 0x0000000a19127c10 */ /* 0x000fe2000ff5e0ff */
[----:B------:R-:W-:Y:S01]  /*1a00*/  IMAD R31, R31, UR4, RZ ;  /* 0x000000041f1f7c24 */ /* 0x000fe2000f8e02ff */
[----:B------:R-:W-:Y:S01]  /*1a10*/  IADD3.X R49, R49, UR11, RZ, P1, !PT ;  /* 0x0000000b31317c10 */ /* 0x000fe20008ffe4ff */
[----:B------:R-:W-:Y:S01]  /*1a20*/  IMAD R33, R33, UR4, RZ ;  /* 0x0000000421217c24 */ /* 0x000fe2000f8e02ff */
[----:B------:R-:W-:Y:S01]  /*1a30*/  IADD3 R50, P1, R4, UR6, RZ ;  /* 0x0000000604327c10 */ /* 0x000fe2000ff3e0ff */
[----:B------:R-:W-:Y:S01]  /*1a40*/  IMAD R35, R35, UR4, RZ ;  /* 0x0000000423237c24 */ /* 0x000fe2000f8e02ff */
[----:B------:R-:W-:Y:S01]  /*1a50*/  SHF.R.S32.HI R23, RZ, 0x1f, R12 ;  /* 0x0000001fff177819 */ /* 0x000fe2000001140c */
[----:B------:R-:W-:Y:S01]  /*1a60*/  IMAD R37, R37, UR4, RZ ;  /* 0x0000000425257c24 */ /* 0x000fe2000f8e02ff */
[----:B------:R-:W-:Y:S01]  /*1a70*/  SHF.R.S32.HI R43, RZ, 0x1f, R14 ;  /* 0x0000001fff2b7819 */ /* 0x000fe2000001140e */
[-C--:B0-----:R-:W-:Y:S01]  /*1a80*/  IMAD R61, R74, R3.reuse, RZ ;  /* 0x000000034a3d7224 */ /* 0x081fe200078e02ff */
[----:B------:R-:W-:Y:S01]  /*1a90*/  SHF.R.S32.HI R45, RZ, 0x1f, R16 ;  /* 0x0000001fff2d7819 */ /* 0x000fe20000011410 */
[----:B------:R0:W-:Y:S01]  /*1aa0*/  STL [R1+0xc], R7 ;  /* 0x00000c0701007387 */ /* 0x0001e20000100800 */
[----:B------:R-:W-:Y:S01]  /*1ab0*/  IADD3.X R15, R15, UR11, RZ, P3, !PT ;  /* 0x0000000b0f0f7c10 */ /* 0x000fe20009ffe4ff */
[-C--:B------:R-:W-:Y:S01]  /*1ac0*/  IMAD R103, R60, R3.reuse, RZ ;  /* 0x000000033c677224 */ /* 0x080fe200078e02ff */
[----:B------:R-:W-:Y:S01]  /*1ad0*/  IADD3.X R47, R47, UR11, RZ, P2, !PT ;  /* 0x0000000b2f2f7c10 */ /* 0x000fe200097fe4ff */
[----:B------:R-:W-:Y:S01]  /*1ae0*/  STL [R1+0x8], R63 ;  /* 0x0000083f01007387 */ /* 0x000fe20000100800 */
[----:B------:R-:W-:Y:S01]  /*1af0*/  IADD3 R12, P4, R12, UR10, RZ ;  /* 0x0000000a0c0c7c10 */ /* 0x000fe2000ff9e0ff */
[----:B------:R-:W-:Y:S01]  /*1b00*/  ULDC UR4, c[0x0][0x23c] ;  /* 0x00008f0000047ab9 */ /* 0x000fe20000000800 */
[----:B------:R-:W-:Y:S01]  /*1b10*/  IADD3 R14, P5, R14, UR10, RZ ;  /* 0x0000000a0e0e7c10 */ /* 0x000fe2000ffbe0ff */
[----:B------:R-:W-:Y:S01]  /*1b20*/  STL [R1+0x4], R61 ;  /* 0x0000043d01007387 */ /* 0x000fe20000100800 */
[----:B------:R-:W-:Y:S01]  /*1b30*/  IADD3 R16, P3, R16, UR10, RZ ;  /* 0x0000000a10107c10 */ /* 0x000fe2000ff7e0ff */
[-C--:B0-----:R-:W-:Y:S01]  /*1b40*/  IMAD R7, R72, R3.reuse, RZ ;  /* 0x0000000348077224 */ /* 0x081fe200078e02ff */
[----:B------:R-:W-:Y:S01]  /*1b50*/  SHF.R.S32.HI R56, RZ, 0x1f, R2 ;  /* 0x0000001fff387819 */ /* 0x000fe20000011402 */
[-C--:B------:R-:W-:Y:S01]  /*1b60*/  IMAD R125, R70, R3.reuse, RZ ;  /* 0x00000003467d7224 */ /* 0x080fe200078e02ff */
[----:B------:R-:W-:Y:S01]  /*1b70*/  IADD3 R48, P2, R2, UR10, RZ ;  /* 0x0000000a02307c10 */ /* 0x000fe2000ff5e0ff */
[-C--:B------:R-:W-:Y:S01]  /*1b80*/  IMAD R124, R124, R3.reuse, RZ ;  /* 0x000000037c7c7224 */ /* 0x080fe200078e02ff */
[----:B------:R-:W-:Y:S01]  /*1b90*/  LEA.HI.X.SX32 R57, R4, UR7, 0x1, P1 ;  /* 0x0000000704397c11 */ /* 0x000fe200088f0eff */
[----:B------:R0:W-:Y:S01]  /*1ba0*/  STL [R1], R7 ;  /* 0x0000000701007387 */ /* 0x0001e20000100800 */
[----:B------:R-:W-:Y:S01]  /*1bb0*/  LOP3.LUT R4, R0, 0xc, RZ, 0xfc, !PT ;  /* 0x0000000c00047812 */ /* 0x000fe200078efcff */
[-C--:B------:R-:W-:Y:S01]  /*1bc0*/  IMAD R123, R68, R3.reuse, RZ ;  /* 0x00000003447b7224 */ /* 0x080fe200078e02ff */
[----:B------:R-:W-:Y:S01]  /*1bd0*/  LOP3.LUT R2, R0, 0x4, RZ, 0xfc, !PT ;  /* 0x0000000400027812 */ /* 0x000fe200078efcff */
[-C--:B------:R-:W-:Y:S01]  /*1be0*/  IMAD R122, R122, R3.reuse, RZ ;  /* 0x000000037a7a7224 */ /* 0x080fe200078e02ff */
[----:B------:R-:W-:Y:S01]  /*1bf0*/  LOP3.LUT R60, R5, R0, RZ, 0xfc, !PT ;  /* 0x00000000053c7212 */ /* 0x000fe200078efcff */
[-C--:B------:R-:W-:Y:S01]  /*1c00*/  IMAD R121, R66, R3.reuse, RZ ;  /* 0x0000000342797224 */ /* 0x080fe200078e02ff */
[----:B------:R-:W-:Y:S01]  /*1c10*/  IADD3.X R21, R21, UR11, RZ, P0, !PT ;  /* 0x0000000b15157c10 */ /* 0x000fe200087fe4ff */
        /* <DEDUP_REMOVED lines=9> */
[----:B------:R-:W-:Y:S01]  /*1cb0*/  SHF.R.S32.HI R51, RZ, 0x1f, R29 ;  /* 0x0000001fff337819 */ /* 0x000fe2000001141d */
[-C--:B------:R-:W-:Y:S01]  /*1cc0*/  IMAD R114, R114, R3.reuse, RZ ;  /* 0x0000000372727224 */ /* 0x080fe200078e02ff */
[----:B------:R-:W-:Y:S01]  /*1cd0*/  IADD3 R22, P0, R29, UR10, RZ ;  /* 0x0000000a1d167c10 */ /* 0x000fe2000ff1e0ff */
        /* <DEDUP_REMOVED lines=17> */
[----:B------:R-:W-:Y:S01]  /*1df0*/  CS2R R24, SRZ ;  /* 0x0000000000187805 */ /* 0x000fe2000001ff00 */
[-C--:B------:R-:W-:Y:S01]  /*1e00*/  IMAD R98, R98, R3.reuse, RZ ;  /* 0x0000000362627224 */ /* 0x080fe200078e02ff */
[----:B------:R-:W-:Y:S01]  /*1e10*/  CS2R R26, SRZ ;  /* 0x00000000001a7805 */ /* 0x000fe2000001ff00 */
[-C--:B------:R-:W-:Y:S01]  /*1e20*/  IMAD R97, R2, R3.reuse, RZ ;  /* 0x0000000302617224 */ /* 0x080fe200078e02ff */
[----:B------:R-:W-:Y:S01]  /*1e30*/  CS2R R28, SRZ ;  /* 0x00000000001c7805 */ /* 0x000fe2000001ff00 */
[----:B------:R-:W-:Y:S01]  /*1e40*/  IMAD R0, R0, R3, RZ ;  /* 0x0000000300007224 */ /* 0x000fe200078e02ff */
[----:B------:R-:W-:-:S02]  /*1e50*/  CS2R R30, SRZ ;  /* 0x00000000001e7805 */ /* 0x000fc4000001ff00 */
[----:B------:R-:W-:Y:S02]  /*1e60*/  CS2R R32, SRZ ;  /* 0x0000000000207805 */ /* 0x000fe4000001ff00 */
[----:B------:R-:W-:Y:S02]  /*1e70*/  CS2R R34, SRZ ;  /* 0x0000000000227805 */ /* 0x000fe4000001ff00 */
[----:B------:R-:W-:Y:S02]  /*1e80*/  CS2R R36, SRZ ;  /* 0x0000000000247805 */ /* 0x000fe4000001ff00 */
[----:B------:R-:W-:Y:S01]  /*1e90*/  CS2R R38, SRZ ;  /* 0x0000000000267805 */ /* 0x000fe2000001ff00 */
[----:B------:R-:W-:Y:S01]  /*1ea0*/  IMAD R59, R96, UR4, RZ ;  /* 0x00000004603b7c24 */ /* 0x000fe2000f8e02ff */
[C---:B0-----:R-:W-:Y:S01]  /*1eb0*/  LOP3.LUT R7, R60.reuse, 0x10, RZ, 0x3c, !PT ;  /* 0x000000103c077812 */ /* 0x041fe200078e3cff */
[----:B------:R-:W-:Y:S01]  /*1ec0*/  USHF.L.U32 UR20, UR4, 0x7, URZ ;  /* 0x0000000704147899 */ /* 0x000fe2000800063f */
[----:B------:R-:W-:-:S02]  /*1ed0*/  LOP3.LUT R6, R60, 0x20, RZ, 0x3c, !PT ;  /* 0x000000203c067812 */ /* 0x000fc400078e3cff */
[C---:B------:R-:W-:Y:S02]  /*1ee0*/  LOP3.LUT R5, R60.reuse, 0x30, RZ, 0x3c, !PT ;  /* 0x000000303c057812 */ /* 0x040fe400078e3cff */
[C---:B------:R-:W-:Y:S02]  /*1ef0*/  LOP3.LUT R4, R60.reuse, 0x40, RZ, 0x3c, !PT ;  /* 0x000000403c047812 */ /* 0x040fe400078e3cff */
[C---:B------:R-:W-:Y:S02]  /*1f00*/  LOP3.LUT R3, R60.reuse, 0x50, RZ, 0x3c, !PT ;  /* 0x000000503c037812 */ /* 0x040fe400078e3cff */
[C---:B------:R-:W-:Y:S02]  /*1f10*/  LOP3.LUT R2, R60.reuse, 0x60, RZ, 0x3c, !PT ;  /* 0x000000603c027812 */ /* 0x040fe400078e3cff */
[----:B------:R-:W-:Y:S02]  /*1f20*/  LOP3.LUT R0, R60, 0x70, RZ, 0x3c, !PT ;  /* 0x000000703c007812 */ /* 0x000fe400078e3cff */
[----:B------:R-:W-:-:S02]  /*1f30*/  IADD3.X R51, R51, UR11, RZ, P0, !PT ;  /* 0x0000000b33337c10 */ /* 0x000fc400087fe4ff */
[----:B------:R-:W-:Y:S02]  /*1f40*/  IADD3.X R52, R52, UR11, RZ, P4, !PT ;  /* 0x0000000b34347c10 */ /* 0x000fe4000a7fe4ff */
[----:B------:R-:W-:Y:S02]  /*1f50*/  IADD3.X R53, R53, UR11, RZ, P6, !PT ;  /* 0x0000000b35357c10 */ /* 0x000fe4000b7fe4ff */
[----:B------:R-:W-:Y:S02]  /*1f60*/  IADD3.X R54, R54, UR11, RZ, P5, !PT ;  /* 0x0000000b36367c10 */ /* 0x000fe4000affe4ff */
[----:B------:R-:W-:Y:S02]  /*1f70*/  IADD3.X R55, R55, UR11, RZ, P3, !PT ;  /* 0x0000000b37377c10 */ /* 0x000fe40009ffe4ff */
[----:B------:R-:W-:Y:S01]  /*1f80*/  IADD3.X R56, R56, UR11, RZ, P2, !PT ;  /* 0x0000000b38387c10 */ /* 0x000fe200097fe4ff */
[----:B------:R-:W-:-:S06]  /*1f90*/  ULDC UR11, c[0x0][0x230] ;  /* 0x00008c00000b7ab9 */ /* 0x000fcc0000000800 */
.L_x_1:
[----:B------:R-:W0:Y:S01]  /*1fa0*/  S2R R61, SR_TID.X ;  /* 0x00000000003d7919 */ /* 0x000e220000002100 */
[----:B------:R-:W1:Y:S01]  /*1fb0*/  LDC R66, c[0x0][0x238] ;  /* 0x00008e00ff427b82 */ /* 0x000e620000000800 */
[----:B------:R-:W-:Y:S01]  /*1fc0*/  PRMT R87, RZ, 0x7610, R87 ;  /* 0x00007610ff577816 */ /* 0x000fe20000000057 */
[----:B------:R-:W2:Y:S01]  /*1fd0*/  S2R R105, SR_TID.X ;  /* 0x0000000000697919 */ /* 0x000ea20000002100 */
[C---:B------:R-:W-:Y:S02]  /*1fe0*/  IADD3 R64, P3, R97.reuse, R50, RZ ;  /* 0x0000003261407210 */ /* 0x040fe40007f7e0ff */
[----:B------:R-:W-:Y:S02]  /*1ff0*/  PRMT R86, RZ, 0x7610, R86 ;  /* 0x00007610ff567816 */ /* 0x000fe40000000056 */
[----:B------:R-:W-:Y:S02]  /*2000*/  LEA.HI.X.SX32 R65, R97, R57, 0x1, P3 ;  /* 0x0000003961417211 */ /* 0x000fe400018f0eff */
[----:B------:R-:W-:-:S02]  /*2010*/  PRMT R88, RZ, 0x7610, R88 ;  /* 0x00007610ff587816 */ /* 0x000fc40000000058 */
[----:B0-----:R-:W-:Y:S02]  /*2020*/  SHF.R.U32.HI R63, RZ, 0x7, R61 ;  /* 0x00000007ff3f7819 */ /* 0x001fe4000001163d */
[----:B--2---:R-:W-:Y:S02]  /*2030*/  SHF.R.U32.HI R89, RZ, 0x7, R105 ;  /* 0x00000007ff597819 */ /* 0x004fe40000011669 */
[----:B------:R-:W-:Y:S02]  /*2040*/  SGXT.U32 R63, R63, 0x2 ;  /* 0x000000023f3f781a */ /* 0x000fe40000000000 */
[----:B------:R-:W-:-:S03]  /*2050*/  SGXT.U32 R89, R89, 0x2 ;  /* 0x000000025959781a */ /* 0x000fc60000000000 */
[----:B-1----:R-:W-:Y:S01]  /*2060*/  IMAD R63, R63, R66, RZ ;  /* 0x000000423f3f7224 */ /* 0x002fe200078e02ff */
[C---:B------:R-:W-:Y:S02]  /*2070*/  LOP3.LUT R60, R89.reuse, 0x4, RZ, 0xfc, !PT ;  /* 0x00000004593c7812 */ /* 0x040fe400078efcff */
[C---:B------:R-:W-:Y:S02]  /*2080*/  ISETP.GE.AND P2, PT, R89.reuse, UR11, PT ;  /* 0x0000000b59007c0c */ /* 0x040fe4000bf46270 */
[----:B------:R-:W-:Y:S02]  /*2090*/  LOP3.LUT R61, R89, 0x8, RZ, 0xfc, !PT ;  /* 0x00000008593d7812 */ /* 0x000fe400078efcff */
[----:B------:R-:W-:Y:S02]  /*20a0*/  ISETP.GE.AND P1, PT, R60, UR11, PT ;  /* 0x0000000b3c007c0c */ /* 0x000fe4000bf26270 */
[----:B------:R-:W-:Y:S02]  /*20b0*/  IADD3 R60, P4, R63, R50, RZ ;  /* 0x000000323f3c7210 */ /* 0x000fe40007f9e0ff */
[----:B------:R-:W-:-:S02]  /*20c0*/  LOP3.LUT R62, R89, 0xc, RZ, 0xfc, !PT ;  /* 0x0000000c593e7812 */ /* 0x000fc400078efcff */
[----:B------:R-:W-:Y:S02]  /*20d0*/  ISETP.GE.AND P0, PT, R61, UR11, PT ;  /* 0x0000000b3d007c0c */ /* 0x000fe4000bf06270 */
[----:B------:R-:W-:Y:S02]  /*20e0*/  LEA.HI.X.SX32 R61, R63, R57, 0x1, P4 ;  /* 0x000000393f3d7211 */ /* 0x000fe400020f0eff */
[----:B------:R-:W-:-:S03]  /*20f0*/  ISETP.GE.AND P4, PT, R62, UR11, PT ;  /* 0x0000000b3e007c0c */ /* 0x000fc6000bf86270 */
[----:B------:R0:W2:Y:S01]  /*2100*/  @!P2 LDG.E.U8 R87, desc[UR12][R60.64] ;  /* 0x0000000c3c57a981 */ /* 0x0000a2000c1e1100 */
[CC--:B------:R-:W-:Y:S02]  /*2110*/  IADD3 R62, P2, R99.reuse, R50.reuse, RZ ;  /* 0x00000032633e7210 */ /* 0x0c0fe40007f5e0ff */
[----:B------:R-:W-:Y:S01]  /*2120*/  PRMT R85, RZ, 0x7610, R85 ;  /* 0x00007610ff557816 */ /* 0x000fe20000000055 */
[----:B------:R-:W3:Y:S01]  /*2130*/  @!P1 LDG.E.U8 R88, desc[UR12][R64.64] ;  /* 0x0000000c40589981 */ /* 0x000ee2000c1e1100 */
[----:B------:R-:W-:Y:S02]  /*2140*/  LEA.HI.X.SX32 R63, R99, R57, 0x1, P2 ;  /* 0x00000039633f7211 */ /* 0x000fe400010f0eff */
[C---:B------:R-:W-:Y:S02]  /*2150*/  LOP3.LUT R66, R89.reuse, 0x10, RZ, 0xfc, !PT ;  /* 0x0000001059427812 */ /* 0x040fe400078efcff */
[----:B0-----:R-:W-:Y:S01]  /*2160*/  IADD3 R60, P3, R98, R50, RZ ;  /* 0x00000032623c7210 */ /* 0x001fe20007f7e0ff */
[----:B------:R0:W4:Y:S01]  /*2170*/  @!P4 LDG.E.U8 R86, desc[UR12][R62.64] ;  /* 0x0000000c3e56c981 */ /* 0x000122000c1e1100 */
[----:B------:R-:W-:-:S02]  /*2180*/  LOP3.LUT R67, R89, 0x14, RZ, 0xfc, !PT ;  /* 0x0000001459437812 */ /* 0x000fc400078efcff */
[----:B------:R-:W-:Y:S02]  /*2190*/  LEA.HI.X.SX32 R61, R98, R57, 0x1, P3 ;  /* 0x00000039623d7211 */ /* 0x000fe400018f0eff */
[----:B------:R-:W-:Y:S02]  /*21a0*/  ISETP.GE.AND P5, PT, R66, UR11, PT ;  /* 0x0000000b42007c0c */ /* 0x000fe4000bfa6270 */
[----:B------:R-:W-:Y:S01]  /*21b0*/  ISETP.GE.AND P4, PT, R67, UR11, PT ;  /* 0x0000000b43007c0c */ /* 0x000fe2000bf86270 */
[----:B------:R1:W5:Y:S01]  /*21c0*/  @!P0 LDG.E.U8 R85, desc[UR12][R60.64] ;  /* 0x0000000c3c558981 */ /* 0x000362000c1e1100 */
[----:B0-----:R-:W-:Y:S02]  /*21d0*/  IADD3 R62, P0, R100, R50, RZ ;  /* 0x00000032643e7210 */ /* 0x001fe40007f1e0ff */
[C---:B------:R-:W-:Y:S02]  /*21e0*/  LOP3.LUT R68, R89.reuse, 0x18, RZ, 0xfc, !PT ;  /* 0x0000001859447812 */ /* 0x040fe400078efcff */
[----:B------:R-:W-:-:S02]  /*21f0*/  LOP3.LUT R64, R89, 0x1c, RZ, 0xfc, !PT ;  /* 0x0000001c59407812 */ /* 0x000fc400078efcff */
[----:B-1----:R-:W-:Y:S02]  /*2200*/  LOP3.LUT R61, R89, 0x20, RZ, 0xfc, !PT ;  /* 0x00000020593d7812 */ /* 0x002fe400078efcff */
[----:B------:R-:W-:Y:S02]  /*2210*/  IADD3 R60, P1, R101, R50, RZ ;  /* 0x00000032653c7210 */ /* 0x000fe40007f3e0ff */
[----:B------:R-:W-:Y:S02]  /*2220*/  LEA.HI.X.SX32 R63, R100, R57, 0x1, P0 ;  /* 0x00000039643f7211 */ /* 0x000fe400000f0eff */
[----:B------:R-:W-:Y:S02]  /*2230*/  PRMT R80, RZ, 0x7610, R80 ;  /* 0x00007610ff507816 */ /* 0x000fe40000000050 */
[----:B------:R-:W-:Y:S02]  /*2240*/  ISETP.GE.AND P0, PT, R61, UR11, PT ;  /* 0x0000000b3d007c0c */ /* 0x000fe4000bf06270 */
[----:B------:R-:W-:-:S02]  /*2250*/  PRMT R79, RZ, 0x7610, R79 ;  /* 0x00007610ff4f7816 */ /* 0x000fc4000000004f */
[----:B------:R-:W-:Y:S01]  /*2260*/  LEA.HI.X.SX32 R61, R101, R57, 0x1, P1 ;  /* 0x00000039653d7211 */ /* 0x000fe200008f0eff */
[----:B------:R0:W3:Y:S01]  /*2270*/  @!P5 LDG.E.U8 R80, desc[UR12][R62.64] ;  /* 0x0000000c3e50d981 */ /* 0x0000e2000c1e1100 */
[----:B------:R-:W-:Y:S02]  /*2280*/  ISETP.GE.AND P2, PT, R68, UR11, PT ;  /* 0x0000000b44007c0c */ /* 0x000fe4000bf46270 */
[----:B------:R-:W-:Y:S01]  /*2290*/  ISETP.GE.AND P3, PT, R64, UR11, PT ;  /* 0x0000000b40007c0c */ /* 0x000fe2000bf66270 */
[----:B------:R1:W3:Y:S01]  /*22a0*/  @!P4 LDG.E.U8 R79, desc[UR12][R60.64] ;  /* 0x0000000c3c4fc981 */ /* 0x0002e2000c1e1100 */
[----:B------:R-:W-:Y:S02]  /*22b0*/  PRMT R78, RZ, 0x7610, R78 ;  /* 0x00007610ff4e7816 */ /* 0x000fe4000000004e */
[-C--:B0-----:R-:W-:Y:S02]  /*22c0*/  IADD3 R62, P5, R102, R50.reuse, RZ ;  /* 0x00000032663e7210 */ /* 0x081fe40007fbe0ff */
[----:B-1----:R-:W-:-:S02]  /*22d0*/  IADD3 R60, P4, R103, R50, RZ ;  /* 0x00000032673c7210 */ /* 0x002fc40007f9e0ff */
[----:B------:R-:W-:Y:S02]  /*22e0*/  LOP3.LUT R64, R89, 0x24, RZ, 0xfc, !PT ;  /* 0x0000002459407812 */ /* 0x000fe400078efcff */
[-C--:B------:R-:W-:Y:S02]  /*22f0*/  LEA.HI.X.SX32 R63, R102, R57.reuse, 0x1, P5 ;  /* 0x00000039663f7211 */ /* 0x080fe400028f0eff */
[----:B------:R-:W-:Y:S02]  /*2300*/  PRMT R75, RZ, 0x7610, R75 ;  /* 0x00007610ff4b7816 */ /* 0x000fe4000000004b */
[----:B------:R-:W-:Y:S01]  /*2310*/  LEA.HI.X.SX32 R61, R103, R57, 0x1, P4 ;  /* 0x00000039673d7211 */ /* 0x000fe200020f0eff */
[----:B------:R0:W3:Y:S01]  /*2320*/  @!P2 LDG.E.U8 R78, desc[UR12][R62.64] ;  /* 0x0000000c3e4ea981 */ /* 0x0000e2000c1e1100 */
[----:B------:R-:W-:-:S03]  /*2330*/  ISETP.GE.AND P1, PT, R64, UR11, PT ;  /* 0x0000000b40007c0c */ /* 0x000fc6000bf26270 */
[----:B------:R1:W3:Y:S01]  /*2340*/  @!P3 LDG.E.U8 R75, desc[UR12][R60.64] ;  /* 0x0000000c3c4bb981 */ /* 0x0002e2000c1e1100 */
[----:B------:R-:W-:Y:S02]  /*2350*/  PRMT R95, RZ, 0x7610, R95 ;  /* 0x00007610ff5f7816 */ /* 0x000fe4000000005f */
[-C--:B0-----:R-:W-:Y:S02]  /*2360*/  IADD3 R62, P6, R104, R50.reuse, RZ ;  /* 0x00000032683e7210 */ /* 0x081fe40007fde0ff */
[C---:B-1----:R-:W-:Y:S02]  /*2370*/  LOP3.LUT R61, R89.reuse, 0x30, RZ, 0xfc, !PT ;  /* 0x00000030593d7812 */ /* 0x042fe400078efcff */
[----:B------:R-:W-:Y:S02]  /*2380*/  IADD3 R60, P2, R106, R50, RZ ;  /* 0x000000326a3c7210 */ /* 0x000fe40007f5e0ff */
[----:B------:R-:W-:Y:S02]  /*2390*/  LOP3.LUT R64, R89, 0x28, RZ, 0xfc, !PT ;  /* 0x0000002859407812 */ /* 0x000fe400078efcff */
[----:B------:R-:W-:-:S02]  /*23a0*/  LEA.HI.X.SX32 R63, R104, R57, 0x1, P6 ;  /* 0x00000039683f7211 */ /* 0x000fc400030f0eff */
[----:B------:R-:W-:Y:S02]  /*23b0*/  ISETP.GE.AND P3, PT, R61, UR11, PT ;  /* 0x0000000b3d007c0c */ /* 0x000fe4000bf66270 */
[----:B------:R-:W-:Y:S01]  /*23c0*/  PRMT R94, RZ, 0x7610, R94 ;  /* 0x00007610ff5e7816 */ /* 0x000fe2000000005e */
[----:B------:R0:W3:Y:S01]  /*23d0*/  @!P0 LDG.E.U8 R95, desc[UR12][R62.64] ;  /* 0x0000000c3e5f8981 */ /* 0x0000e2000c1e1100 */
[----:B------:R-:W-:Y:S02]  /*23e0*/  LEA.HI.X.SX32 R61, R106, R57, 0x1, P2 ;  /* 0x000000396a3d7211 */ /* 0x000fe400010f0eff */
[----:B------:R-:W-:Y:S02]  /*23f0*/  ISETP.GE.AND P5, PT, R64, UR11, PT ;  /* 0x0000000b40007c0c */ /* 0x000fe4000bfa6270 */
[C---:B------:R-:W-:Y:S01]  /*2400*/  LOP3.LUT R65, R89.reuse, 0x2c, RZ, 0xfc, !PT ;  /* 0x0000002c59417812 */ /* 0x040fe200078efcff */
[----:B------:R1:W3:Y:S01]  /*2410*/  @!P1 LDG.E.U8 R94, desc[UR12][R60.64] ;  /* 0x0000000c3c5e9981 */ /* 0x0002e2000c1e1100 */
[----:B0-----:R-:W-:-:S02]  /*2420*/  LOP3.LUT R63, R89, 0x38, RZ, 0xfc, !PT ;  /* 0x00000038593f7812 */ /* 0x001fc400078efcff */
[C---:B------:R-:W-:Y:S02]  /*2430*/  IADD3 R62, P0, R108.reuse, R50, RZ ;  /* 0x000000326c3e7210 */ /* 0x040fe40007f1e0ff */
[----:B------:R-:W-:Y:S02]  /*2440*/  ISETP.GE.AND P4, PT, R65, UR11, PT ;  /* 0x0000000b41007c0c */ /* 0x000fe4000bf86270 */
[----:B-1----:R-:W-:Y:S02]  /*2450*/  LOP3.LUT R60, R89, 0x3c, RZ, 0xfc, !PT ;  /* 0x0000003c593c7812 */ /* 0x002fe400078efcff */
[----:B------:R-:W-:Y:S02]  /*2460*/  ISETP.GE.AND P1, PT, R63, UR11, PT ;  /* 0x0000000b3f007c0c */ /* 0x000fe4000bf26270 */
[----:B------:R-:W-:Y:S02]  /*2470*/  LEA.HI.X.SX32 R63, R108, R57, 0x1, P0 ;  /* 0x000000396c3f7211 */ /* 0x000fe400000f0eff */
[----:B------:R-:W-:-:S02]  /*2480*/  PRMT R92, RZ, 0x7610, R92 ;  /* 0x00007610ff5c7816 */ /* 0x000fc4000000005c */
[C---:B------:R-:W-:Y:S02]  /*2490*/  LOP3.LUT R64, R89.reuse, 0x34, RZ, 0xfc, !PT ;  /* 0x0000003459407812 */ /* 0x040fe400078efcff */
[----:B------:R-:W-:Y:S02]  /*24a0*/  ISETP.GE.AND P0, PT, R60, UR11, PT ;  /* 0x0000000b3c007c0c */ /* 0x000fe4000bf06270 */
[----:B------:R-:W-:Y:S01]  /*24b0*/  IADD3 R60, P6, R110, R50, RZ ;  /* 0x000000326e3c7210 */ /* 0x000fe20007fde0ff */
[----:B------:R0:W3:Y:S01]  /*24c0*/  @!P5 LDG.E.U8 R92, desc[UR12][R62.64] ;  /* 0x0000000c3e5cd981 */ /* 0x0000e2000c1e1100 */
[----:B------:R-:W-:Y:S02]  /*24d0*/  ISETP.GE.AND P2, PT, R64, UR11, PT ;  /* 0x0000000b40007c0c */ /* 0x000fe4000bf46270 */
[----:B------:R-:W-:Y:S02]  /*24e0*/  PRMT R90, RZ, 0x7610, R90 ;  /* 0x00007610ff5a7816 */ /* 0x000fe4000000005a */
[----:B------:R-:W-:-:S02]  /*24f0*/  LOP3.LUT R64, R89, 0x40, RZ, 0xfc, !PT ;  /* 0x0000004059407812 */ /* 0x000fc400078efcff */
[-C--:B------:R-:W-:Y:S02]  /*2500*/  LEA.HI.X.SX32 R61, R110, R57.reuse, 0x1, P6 ;  /* 0x000000396e3d7211 */ /* 0x080fe400030f0eff */
[----:B0-----:R-:W-:Y:S02]  /*2510*/  IADD3 R62, P6, R112, R50, RZ ;  /* 0x00000032703e7210 */ /* 0x001fe40007fde0ff */
[----:B------:R-:W-:Y:S01]  /*2520*/  ISETP.GE.AND P5, PT, R64, UR11, PT ;  /* 0x0000000b40007c0c */ /* 0x000fe2000bfa6270 */
[----:B------:R0:W3:Y:S01]  /*2530*/  @!P4 LDG.E.U8 R90, desc[UR12][R60.64] ;  /* 0x0000000c3c5ac981 */ /* 0x0000e2000c1e1100 */
[----:B------:R-:W-:Y:S02]  /*2540*/  PRMT R81, RZ, 0x7610, R81 ;  /* 0x00007610ff517816 */ /* 0x000fe40000000051 */
[----:B------:R-:W-:Y:S02]  /*2550*/  LOP3.LUT R64, R89, 0x44, RZ, 0xfc, !PT ;  /* 0x0000004459407812 */ /* 0x000fe400078efcff */
[----:B------:R-:W-:-:S02]  /*2560*/  LEA.HI.X.SX32 R63, R112, R57, 0x1, P6 ;  /* 0x00000039703f7211 */ /* 0x000fc400030f0eff */
[----:B------:R-:W-:Y:S02]  /*2570*/  ISETP.GE.AND P4, PT, R64, UR11, PT ;  /* 0x0000000b40007c0c */ /* 0x000fe4000bf86270 */
[C---:B0-----:R-:W-:Y:S01]  /*2580*/  IADD3 R60, P6, R114.reuse, R50, RZ ;  /* 0x00000032723c7210 */ /* 0x041fe20007fde0ff */
[----:B------:R0:W3:Y:S01]  /*2590*/  @!P3 LDG.E.U8 R81, desc[UR12][R62.64] ;  /* 0x0000000c3e51b981 */ /* 0x0000e2000c1e1100 */
[----:B------:R-:W-:Y:S02]  /*25a0*/  PRMT R74, RZ, 0x7610, R74 ;  /* 0x00007610ff4a7816 */ /* 0x000fe4000000004a */
[----:B------:R-:W-:Y:S02]  /*25b0*/  LOP3.LUT R64, R89, 0x48, RZ, 0xfc, !PT ;  /* 0x0000004859407812 */ /* 0x000fe400078efcff */
[----:B------:R-:W-:Y:S02]  /*25c0*/  LEA.HI.X.SX32 R61, R114, R57, 0x1, P6 ;  /* 0x00000039723d7211 */ /* 0x000fe400030f0eff */
[----:B------:R-:W-:-:S02]  /*25d0*/  ISETP.GE.AND P3, PT, R64, UR11, PT ;  /* 0x0000000b40007c0c */ /* 0x000fc4000bf66270 */
[CC--:B0-----:R-:W-:Y:S01]  /*25e0*/  IADD3 R62, P6, R116.reuse, R50.reuse, RZ ;  /* 0x00000032743e7210 */ /* 0x0c1fe20007fde0ff */
[----:B------:R0:W3:Y:S01]  /*25f0*/  @!P2 LDG.E.U8 R74, desc[UR12][R60.64] ;  /* 0x0000000c3c4aa981 */ /* 0x0000e2000c1e1100 */
[----:B------:R-:W-:Y:S02]  /*2600*/  PRMT R67, RZ, 0x7610, R67 ;  /* 0x00007610ff437816 */ /* 0x000fe40000000043 */
[----:B------:R-:W-:Y:S02]  /*2610*/  LOP3.LUT R64, R89, 0x4c, RZ, 0xfc, !PT ;  /* 0x0000004c59407812 */ /* 0x000fe400078efcff */
[----:B------:R-:W-:Y:S02]  /*2620*/  LEA.HI.X.SX32 R63, R116, R57, 0x1, P6 ;  /* 0x00000039743f7211 */ /* 0x000fe400030f0eff */
[----:B------:R-:W-:Y:S02]  /*2630*/  ISETP.GE.AND P2, PT, R64, UR11, PT ;  /* 0x0000000b40007c0c */ /* 0x000fe4000bf46270 */
[----:B0-----:R-:W-:Y:S01]  /*2640*/  IADD3 R60, P6, R117, R50, RZ ;  /* 0x00000032753c7210 */ /* 0x001fe20007fde0ff */
[----:B------:R0:W3:Y:S01]  /*2650*/  @!P1 LDG.E.U8 R67, desc[UR12][R62.64] ;  /* 0x0000000c3e439981 */ /* 0x0000e2000c1e1100 */
[----:B------:R-:W-:-:S02]  /*2660*/  LOP3.LUT R64, R89, 0x50, RZ, 0xfc, !PT ;  /* 0x0000005059407812 */ /* 0x000fc400078efcff */
[----:B------:R-:W-:Y:S02]  /*2670*/  LEA.HI.X.SX32 R61, R117, R57, 0x1, P6 ;  /* 0x00000039753d7211 */ /* 0x000fe400030f0eff */
[----:B------:R-:W-:Y:S02]  /*2680*/  PRMT R66, RZ, 0x7610, R66 ;  /* 0x00007610ff427816 */ /* 0x000fe40000000042 */
[----:B------:R-:W-:Y:S02]  /*2690*/  ISETP.GE.AND P1, PT, R64, UR11, PT ;  /* 0x0000000b40007c0c */ /* 0x000fe4000bf26270 */
[----:B0-----:R-:W-:Y:S02]  /*26a0*/  IADD3 R62, P6, R118, R50, RZ ;  /* 0x00000032763e7210 */ /* 0x001fe40007fde0ff */
[----:B------:R0:W3:Y:S01]  /*26b0*/  @!P0 LDG.E.U8 R66, desc[UR12][R60.64] ;  /* 0x0000000c3c428981 */ /* 0x0000e2000c1e1100 */
[----:B------:R-:W-:Y:S02]  /*26c0*/  PRMT R65, RZ, 0x7610, R65 ;  /* 0x00007610ff417816 */ /* 0x000fe40000000041 */
[----:B------:R-:W-:-:S02]  /*26d0*/  LOP3.LUT R64, R89, 0x54, RZ, 0xfc, !PT ;  /* 0x0000005459407812 */ /* 0x000fc400078efcff */
[-C--:B------:R-:W-:Y:S02]  /*26e0*/  LEA.HI.X.SX32 R63, R118, R57.reuse, 0x1, P6 ;  /* 0x00000039763f7211 */ /* 0x080fe400030f0eff */
[----:B------:R-:W-:Y:S02]  /*26f0*/  LOP3.LUT R68, R89, 0x58, RZ, 0xfc, !PT ;  /* 0x0000005859447812 */ /* 0x000fe400078efcff */
[C---:B0-----:R-:W-:Y:S01]  /*2700*/  IADD3 R60, P6, R119.reuse, R50, RZ ;  /* 0x00000032773c7210 */ /* 0x041fe20007fde0ff */
[----:B------:R0:W3:Y:S01]  /*2710*/  @!P5 LDG.E.U8 R65, desc[UR12][R62.64] ;  /* 0x0000000c3e41d981 */ /* 0x0000e2000c1e1100 */
[----:B------:R-:W-:Y:S02]  /*2720*/  ISETP.GE.AND P0, PT, R64, UR11, PT ;  /* 0x0000000b40007c0c */ /* 0x000fe4000bf06270 */
[----:B------:R-:W-:Y:S02]  /*2730*/  PRMT R64, RZ, 0x7610, R64 ;  /* 0x00007610ff407816 */ /* 0x000fe40000000040 */
[----:B------:R-:W-:-:S02]  /*2740*/  LEA.HI.X.SX32 R61, R119, R57, 0x1, P6 ;  /* 0x00000039773d7211 */ /* 0x000fc400030f0eff */
[----:B------:R-:W-:Y:S02]  /*2750*/  ISETP.GE.AND P5, PT, R68, UR11, PT ;  /* 0x0000000b44007c0c */ /* 0x000fe4000bfa6270 */
[C---:B------:R-:W-:Y:S01]  /*2760*/  IADD3 R68, P6, R120.reuse, R50, RZ ;  /* 0x0000003278447210 */ /* 0x040fe20007fde0ff */
[----:B------:R1:W3:Y:S01]  /*2770*/  @!P4 LDG.E.U8 R64, desc[UR12][R60.64] ;  /* 0x0000000c3c40c981 */ /* 0x0002e2000c1e1100 */
[----:B0-----:R-:W-:Y:S02]  /*2780*/  LOP3.LUT R62, R89, 0x5c, RZ, 0xfc, !PT ;  /* 0x0000005c593e7812 */ /* 0x001fe400078efcff */
[----:B------:R-:W-:Y:S02]  /*2790*/  LEA.HI.X.SX32 R69, R120, R57, 0x1, P6 ;  /* 0x0000003978457211 */ /* 0x000fe400030f0eff */
[----:B------:R-:W-:Y:S02]  /*27a0*/  PRMT R63, RZ, 0x7610, R63 ;  /* 0x00007610ff3f7816 */ /* 0x000fe4000000003f */
[----:B------:R-:W-:-:S02]  /*27b0*/  ISETP.GE.AND P4, PT, R62, UR11, PT ;  /* 0x0000000b3e007c0c */ /* 0x000fc4000bf86270 */
[C---:B-1----:R-:W-:Y:S02]  /*27c0*/  IADD3 R60, P6, R121.reuse, R50, RZ ;  /* 0x00000032793c7210 */ /* 0x042fe40007fde0ff */
[----:B------:R0:W3:Y:S01]  /*27d0*/  @!P3 LDG.E.U8 R63, desc[UR12][R68.64] ;  /* 0x0000000c443fb981 */ /* 0x0000e2000c1e1100 */
[----:B------:R-:W-:Y:S02]  /*27e0*/  PRMT R62, RZ, 0x7610, R62 ;  /* 0x00007610ff3e7816 */ /* 0x000fe4000000003e */
[----:B------:R-:W-:Y:S02]  /*27f0*/  LEA.HI.X.SX32 R61, R121, R57, 0x1, P6 ;  /* 0x00000039793d7211 */ /* 0x000fe400030f0eff */
[----:B------:R-:W-:-:S03]  /*2800*/  LOP3.LUT R70, R89, 0x60, RZ, 0xfc, !PT ;  /* 0x0000006059467812 */ /* 0x000fc600078efcff */
[----:B------:R1:W3:Y:S01]  /*2810*/  @!P2 LDG.E.U8 R62, desc[UR12][R60.64] ;  /* 0x0000000c3c3ea981 */ /* 0x0002e2000c1e1100 */
[----:B0-----:R-:W-:Y:S02]  /*2820*/  LOP3.LUT R69, R89, 0x64, RZ, 0xfc, !PT ;  /* 0x0000006459457812 */ /* 0x001fe400078efcff */
[----:B------:R-:W-:Y:S02]  /*2830*/  IADD3 R68, P6, R122, R50, RZ ;  /* 0x000000327a447210 */ /* 0x000fe40007fde0ff */
[----:B------:R-:W-:Y:S02]  /*2840*/  ISETP.GE.AND P2, PT, R69, UR11, PT ;  /* 0x0000000b45007c0c */ /* 0x000fe4000bf46270 */
[----:B------:R-:W-:Y:S02]  /*2850*/  ISETP.GE.AND P3, PT, R70, UR11, PT ;  /* 0x0000000b46007c0c */ /* 0x000fe4000bf66270 */
[----:B-1----:R-:W-:Y:S02]  /*2860*/  PRMT R61, RZ, 0x7610, R61 ;  /* 0x00007610ff3d7816 */ /* 0x002fe4000000003d */
[----:B------:R-:W-:-:S02]  /*2870*/  LEA.HI.X.SX32 R69, R122, R57, 0x1, P6 ;  /* 0x000000397a457211 */ /* 0x000fc400030f0eff */
[----:B------:R-:W-:-:S03]  /*2880*/  IADD3 R70, P6, R123, R50, RZ ;  /* 0x000000327b467210 */ /* 0x000fc60007fde0ff */
[----:B------:R0:W3:Y:S01]  /*2890*/  @!P1 LDG.E.U8 R61, desc[UR12][R68.64] ;  /* 0x0000000c443d9981 */ /* 0x0000e2000c1e1100 */
[----:B------:R-:W-:Y:S02]  /*28a0*/  LEA.HI.X.SX32 R71, R123, R57, 0x1, P6 ;  /* 0x000000397b477211 */ /* 0x000fe400030f0eff */
[----:B------:R-:W-:Y:S02]  /*28b0*/  PRMT R76, RZ, 0x7610, R76 ;  /* 0x00007610ff4c7816 */ /* 0x000fe4000000004c */
[----:B0-----:R-:W-:-:S04]  /*28c0*/  IADD3 R68, P6, R124, R50, RZ ;  /* 0x000000327c447210 */ /* 0x001fc80007fde0ff */
[----:B------:R-:W-:-:S05]  /*28d0*/  LEA.HI.X.SX32 R69, R124, R57, 0x1, P6 ;  /* 0x000000397c457211 */ /* 0x000fca00030f0eff */
[----:B------:R-:W3:Y:S04]  /*28e0*/  @!P5 LDG.E.U8 R76, desc[UR12][R68.64] ;  /* 0x0000000c444cd981 */ /* 0x000ee8000c1e1100 */
[----:B------:R-:W2:Y:S04]  /*28f0*/  LDL R68, [R1] ;  /* 0x0000000001447983 */ /* 0x000ea80000100800 */
[----:B------:R-:W4:Y:S01]  /*2900*/  LDL R69, [R1+0x4] ;  /* 0x0000040001457983 */ /* 0x000f220000100800 */
[----:B------:R-:W-:Y:S02]  /*2910*/  PRMT R60, RZ, 0x7610, R60 ;  /* 0x00007610ff3c7816 */ /* 0x000fe4000000003c */
[----:B------:R-:W-:-:S04]  /*2920*/  LOP3.LUT R72, R89, 0x68, RZ, 0xfc, !PT ;  /* 0x0000006859487812 */ /* 0x000fc800078efcff */
[----:B------:R-:W-:Y:S01]  /*2930*/  ISETP.GE.AND P1, PT, R72, UR11, PT ;  /* 0x0000000b48007c0c */ /* 0x000fe2000bf26270 */
[----:B------:R0:W3:Y:S01]  /*2940*/  @!P0 LDG.E.U8 R60, desc[UR12][R70.64] ;  /* 0x0000000c463c8981 */ /* 0x0000e2000c1e1100 */
[C---:B------:R-:W-:Y:S02]  /*2950*/  IADD3 R72, P0, R125.reuse, R50, RZ ;  /* 0x000000327d487210 */ /* 0x040fe40007f1e0ff */
[----:B------:R-:W-:Y:S02]  /*2960*/  PRMT R77, RZ, 0x7610, R77 ;  /* 0x00007610ff4d7816 */ /* 0x000fe4000000004d */
[----:B------:R-:W-:Y:S02]  /*2970*/  LEA.HI.X.SX32 R73, R125, R57, 0x1, P0 ;  /* 0x000000397d497211 */ /* 0x000fe400000f0eff */
[----:B0-----:R-:W-:-:S03]  /*2980*/  LOP3.LUT R70, R89, 0x6c, RZ, 0xfc, !PT ;  /* 0x0000006c59467812 */ /* 0x001fc600078efcff */
[----:B------:R0:W3:Y:S01]  /*2990*/  @!P4 LDG.E.U8 R77, desc[UR12][R72.64] ;  /* 0x0000000c484dc981 */ /* 0x0000e2000c1e1100 */
[----:B------:R-:W-:-:S03]  /*29a0*/  ISETP.GE.AND P6, PT, R70, UR11, PT ;  /* 0x0000000b46007c0c */ /* 0x000fc6000bfc6270 */
[----:B------:R-:W0:Y:S01]  /*29b0*/  LDL R73, [R1+0x8] ;  /* 0x0000080001497983 */ /* 0x000e220000100800 */
[-C--:B--2---:R-:W-:Y:S01]  /*29c0*/  IADD3 R70, P5, R68, R50.reuse, RZ ;  /* 0x0000003244467210 */ /* 0x084fe20007fbe0ff */
[----:B------:R-:W-:Y:S01]  /*29d0*/  IMAD.MOV.U32 R71, RZ, RZ, R68 ;  /* 0x000000ffff477224 */ /* 0x000fe200078e0044 */
[----:B----4-:R-:W-:Y:S02]  /*29e0*/  IADD3 R68, P0, R69, R50, RZ ;  /* 0x0000003245447210 */ /* 0x010fe40007f1e0ff */
[----:B------:R-:W2:Y:S01]  /*29f0*/  LDL R69, [R1+0x4] ;  /* 0x0000040001457983 */ /* 0x000ea20000100800 */
[----:B------:R-:W-:Y:S02]  /*2a00*/  PRMT R83, RZ, 0x7610, R83 ;  /* 0x00007610ff537816 */ /* 0x000fe40000000053 */
[----:B------:R-:W-:-:S05]  /*2a10*/  LEA.HI.X.SX32 R71, R71, R57, 0x1, P5 ;  /* 0x0000003947477211 */ /* 0x000fca00028f0eff */
[----:B------:R-:W4:Y:S04]  /*2a20*/  @!P3 LDG.E.U8 R83, desc[UR12][R70.64] ;  /* 0x0000000c4653b981 */ /* 0x000f28000c1e1100 */
[----:B------:R-:W5:Y:S04]  /*2a30*/  LDL R70, [R1+0xc] ;  /* 0x00000c0001467983 */ /* 0x000f680000100800 */
[----:B------:R-:W3:Y:S01]  /*2a40*/  LDL R71, [R1+0x10] ;  /* 0x0000100001477983 */ /* 0x000ee20000100800 */
[----:B--2---:R-:W-:Y:S02]  /*2a50*/  LEA.HI.X.SX32 R69, R69, R57, 0x1, P0 ;  /* 0x0000003945457211 */ /* 0x004fe400000f0eff */
[----:B0-----:R-:W-:-:S02]  /*2a60*/  IADD3 R72, P0, R73, R50, RZ ;  /* 0x0000003249487210 */ /* 0x001fc40007f1e0ff */
[----:B------:R-:W2:Y:S01]  /*2a70*/  LDL R73, [R1+0x8] ;  /* 0x0000080001497983 */ /* 0x000ea20000100800 */
[----:B------:R-:W-:-:S06]  /*2a80*/  PRMT R82, RZ, 0x7610, R82 ;  /* 0x00007610ff527816 */ /* 0x000fcc0000000052 */
[----:B------:R0:W4:Y:S02]  /*2a90*/  @!P2 LDG.E.U8 R82, desc[UR12][R68.64] ;  /* 0x0000000c4452a981 */ /* 0x000124000c1e1100 */
[----:B0-----:R-:W-:-:S04]  /*2aa0*/  LOP3.LUT R69, R89, 0x70, RZ, 0xfc, !PT ;  /* 0x0000007059457812 */ /* 0x001fc800078efcff */
[----:B------:R-:W-:Y:S02]  /*2ab0*/  ISETP.GE.AND P2, PT, R69, UR11, PT ;  /* 0x0000000b45007c0c */ /* 0x000fe4000bf46270 */
[----:B--2---:R-:W-:Y:S02]  /*2ac0*/  LEA.HI.X.SX32 R73, R73, R57, 0x1, P0 ;  /* 0x0000003949497211 */ /* 0x004fe400000f0eff */
[----:B-----5:R-:W-:-:S04]  /*2ad0*/  IADD3 R68, P0, R70, R50, RZ ;  /* 0x0000003246447210 */ /* 0x020fc80007f1e0ff */
[----:B------:R-:W-:Y:S02]  /*2ae0*/  LEA.HI.X.SX32 R69, R70, R57, 0x1, P0 ;  /* 0x0000003946457211 */ /* 0x000fe400000f0eff */
[----:B---3--:R-:W-:Y:S02]  /*2af0*/  IADD3 R70, P0, R71, R50, RZ ;  /* 0x0000003247467210 */ /* 0x008fe40007f1e0ff */
[----:B------:R-:W2:Y:S01]  /*2b00*/  LDL R71, [R1+0x10] ;  /* 0x0000100001477983 */ /* 0x000ea20000100800 */
[----:B------:R-:W-:-:S06]  /*2b10*/  PRMT R84, RZ, 0x7610, R84 ;  /* 0x00007610ff547816 */ /* 0x000fcc0000000054 */
[----:B------:R0:W3:Y:S02]  /*2b20*/  @!P1 LDG.E.U8 R84, desc[UR12][R72.64] ;  /* 0x0000000c48549981 */ /* 0x0000e4000c1e1100 */
[----:B0-----:R-:W-:Y:S02]  /*2b30*/  PRMT R72, RZ, 0x7610, R72 ;  /* 0x00007610ff487816 */ /* 0x001fe40000000048 */
[----:B------:R-:W-:-:S04]  /*2b40*/  PRMT R73, RZ, 0x7610, R73 ;  /* 0x00007610ff497816 */ /* 0x000fc80000000049 */
[----:B------:R0:W5:Y:S02]  /*2b50*/  @!P6 LDG.E.U8 R72, desc[UR12][R68.64] ;  /* 0x0000000c4448e981 */ /* 0x000164000c1e1100 */
[C---:B0-----:R-:W-:Y:S02]  /*2b60*/  LOP3.LUT R68, R89.reuse, 0x74, RZ, 0xfc, !PT ;  /* 0x0000007459447812 */ /* 0x041fe400078efcff */
[----:B------:R-:W-:Y:S02]  /*2b70*/  LOP3.LUT R69, R89, 0x78, RZ, 0xfc, !PT ;  /* 0x0000007859457812 */ /* 0x000fe400078efcff */
[----:B------:R-:W-:Y:S02]  /*2b80*/  ISETP.GE.AND P1, PT, R68, UR11, PT ;  /* 0x0000000b44007c0c */ /* 0x000fe4000bf26270 */
[----:B------:R-:W4:Y:S01]  /*2b90*/  LDL R68, [R1+0x14] ;  /* 0x0000140001447983 */ /* 0x000f220000100800 */
[----:B--2---:R-:W-:-:S05]  /*2ba0*/  LEA.HI.X.SX32 R71, R71, R57, 0x1, P0 ;  /* 0x0000003947477211 */ /* 0x004fca00000f0eff */
[----:B------:R-:W2:Y:S01]  /*2bb0*/  @!P2 LDG.E.U8 R73, desc[UR12][R70.64] ;  /* 0x0000000c4649a981 */ /* 0x000ea2000c1e1100 */
[----:B------:R-:W-:-:S03]  /*2bc0*/  ISETP.GE.AND P2, PT, R69, UR11, PT ;  /* 0x0000000b45007c0c */ /* 0x000fc6000bf46270 */
[----:B------:R-:W3:Y:S04]  /*2bd0*/  LDL R69, [R1+0x14] ;  /* 0x0000140001457983 */ /* 0x000ee80000100800 */
[----:B------:R-:W5:Y:S04]  /*2be0*/  LDL R70, [R1+0x18] ;  /* 0x0000180001467983 */ /* 0x000f680000100800 */
[----:B------:R-:W2:Y:S01]  /*2bf0*/  LDL R71, [R1+0x1c] ;  /* 0x00001c0001477983 */ /* 0x000ea20000100800 */
[----:B------:R-:W-:Y:S02]  /*2c00*/  PRMT R91, RZ, 0x7610, R91 ;  /* 0x00007610ff5b7816 */ /* 0x000fe4000000005b */
[----:B------:R-:W-:Y:S01]  /*2c10*/  PRMT R93, RZ, 0x7610, R93 ;  /* 0x00007610ff5d7816 */ /* 0x000fe2000000005d */
[----:B------:R-:W-:Y:S01]  /*2c20*/  IMAD.SHL.U32 R105, R105, 0x10, RZ ;  /* 0x0000001069697824 */ /* 0x000fe200078e00ff */
[----:B----4-:R-:W-:-:S04]  /*2c30*/  IADD3 R68, P0, R68, R50, RZ ;  /* 0x0000003244447210 */ /* 0x010fc80007f1e0ff */
[----:B------:R-:W-:-:S05]  /*2c40*/  LOP3.LUT R105, R105, 0x70, RZ, 0xc0, !PT ;  /* 0x0000007069697812 */ /* 0x000fca00078ec0ff */
[----:B------:R-:W-:-:S05]  /*2c50*/  IMAD R105, R96, 0x80, R105 ;  /* 0x0000008060697824 */ /* 0x000fca00078e0269 */
[----:B------:R-:W-:Y:S02]  /*2c60*/  LOP3.LUT R105, R105, R89, RZ, 0xfc, !PT ;  /* 0x0000005969697212 */ /* 0x000fe400078efcff */
[----:B------:R-:W-:Y:S02]  /*2c70*/  PRMT R107, RZ, 0x7610, R107 ;  /* 0x00007610ff6b7816 */ /* 0x000fe4000000006b */
[----:B------:R-:W-:Y:S02]  /*2c80*/  PRMT R109, RZ, 0x7610, R109 ;  /* 0x00007610ff6d7816 */ /* 0x000fe4000000006d */
[----:B------:R-:W-:Y:S02]  /*2c90*/  PRMT R111, RZ, 0x7610, R111 ;  /* 0x00007610ff6f7816 */ /* 0x000fe4000000006f */
[----:B------:R-:W-:Y:S02]  /*2ca0*/  PRMT R113, RZ, 0x7610, R113 ;  /* 0x00007610ff717816 */ /* 0x000fe40000000071 */
[----:B------:R-:W-:-:S02]  /*2cb0*/  PRMT R115, RZ, 0x7610, R115 ;  /* 0x00007610ff737816 */ /* 0x000fc40000000073 */
[----:B---3--:R-:W-:-:S05]  /*2cc0*/  LEA.HI.X.SX32 R69, R69, R57, 0x1, P0 ;  /* 0x0000003945457211 */ /* 0x008fca00000f0eff */
[----:B------:R5:W3:Y:S02]  /*2cd0*/  @!P1 LDG.E.U8 R91, desc[UR12][R68.64] ;  /* 0x0000000c445b9981 */ /* 0x000ae4000c1e1100 */
[----:B-----5:R-:W-:-:S04]  /*2ce0*/  IADD3 R68, P0, R70, R50, RZ ;  /* 0x0000003246447210 */ /* 0x020fc80007f1e0ff */
[----:B------:R-:W-:-:S05]  /*2cf0*/  LEA.HI.X.SX32 R69, R70, R57, 0x1, P0 ;  /* 0x0000003946457211 */ /* 0x000fca00000f0eff */
[----:B------:R0:W4:Y:S02]  /*2d00*/  @!P2 LDG.E.U8 R93, desc[UR12][R68.64] ;  /* 0x0000000c445da981 */ /* 0x000124000c1e1100 */
[----:B0-----:R-:W-:-:S04]  /*2d10*/  LOP3.LUT R68, R89, 0x7c, RZ, 0xfc, !PT ;  /* 0x0000007c59447812 */ /* 0x001fc800078efcff */
[----:B------:R-:W-:Y:S02]  /*2d20*/  ISETP.GE.AND P1, PT, R68, UR11, PT ;  /* 0x0000000b44007c0c */ /* 0x000fe4000bf26270 */
[C---:B--2---:R-:W-:Y:S02]  /*2d30*/  IADD3 R68, P0, R71.reuse, R50, RZ ;  /* 0x0000003247447210 */ /* 0x044fe40007f1e0ff */
[----:B------:R-:W-:Y:S02]  /*2d40*/  PRMT R89, RZ, 0x7610, R89 ;  /* 0x00007610ff597816 */ /* 0x000fe40000000059 */
[----:B------:R-:W-:-:S07]  /*2d50*/  LEA.HI.X.SX32 R69, R71, R57, 0x1, P0 ;  /* 0x0000003947457211 */ /* 0x000fce00000f0eff */
[----:B------:R0:W2:Y:S01]  /*2d60*/  @!P1 LDG.E.U8 R89, desc[UR12][R68.64] ;  /* 0x0000000c44599981 */ /* 0x0000a2000c1e1100 */
[----:B------:R-:W-:Y:S01]  /*2d70*/  BAR.SYNC.DEFER_BLOCKING 0x0 ;  /* 0x0000000000007b1d */ /* 0x000fe20000010000 */
[----:B------:R-:W-:Y:S02]  /*2d80*/  ISETP.GE.AND P0, PT, R96, UR11, PT ;  /* 0x0000000b60007c0c */ /* 0x000fe4000bf06270 */
[----:B0-----:R-:W-:-:S03]  /*2d90*/  IADD3 R68, P1, R59, R12, RZ ;  /* 0x0000000c3b447210 */ /* 0x001fc60007f3e0ff */
[----:B------:R0:W-:Y:S04]  /*2da0*/  STS.U8 [R105+UR8], R87 ;  /* 0x0000005769007988 */ /* 0x0001e80008000008 */
[----:B------:R1:W-:Y:S01]  /*2db0*/  STS.U8 [R105+UR8+0x8], R85 ;  /* 0x0000085569007988 */ /* 0x0003e20008000008 */
[----:B0-----:R-:W-:-:S03]  /*2dc0*/  SHF.R.S32.HI R87, RZ, 0x1f, R59 ;  /* 0x0000001fff577819 */ /* 0x001fc6000001143b */
[----:B------:R0:W-:Y:S01]  /*2dd0*/  STS.U8 [R105+UR8+0xc], R86 ;  /* 0x00000c5669007988 */ /* 0x0001e20008000008 */
[----:B-1----:R-:W-:Y:S01]  /*2de0*/  PRMT R85, RZ, 0x7610, R85 ;  /* 0x00007610ff557816 */ /* 0x002fe20000000055 */
[----:B------:R-:W-:Y:S01]  /*2df0*/  IMAD.X R69, R87, 0x1, R23, P1 ;  /* 0x0000000157457824 */ /* 0x000fe200008e0617 */
[----:B------:R-:W-:-:S04]  /*2e00*/  IADD3 R70, P1, R59, R13, RZ ;  /* 0x0000000d3b467210 */ /* 0x000fc80007f3e0ff */
[----:B------:R1:W5:Y:S01]  /*2e10*/  @!P0 LDG.E.U8 R85, desc[UR12][R68.64] ;  /* 0x0000000c44558981 */ /* 0x000362000c1e1100 */
[----:B0-----:R-:W-:Y:S01]  /*2e20*/  PRMT R86, RZ, 0x7610, R86 ;  /* 0x00007610ff567816 */ /* 0x001fe20000000056 */
[----:B------:R-:W-:-:S05]  /*2e30*/  IMAD.X R71, R87, 0x1, R41, P1 ;  /* 0x0000000157477824 */ /* 0x000fca00008e0629 */
[----:B------:R0:W5:Y:S01]  /*2e40*/  @!P0 LDG.E.U8 R86, desc[UR12][R70.64] ;  /* 0x0000000c46568981 */ /* 0x000162000c1e1100 */
[----:B-1----:R-:W-:-:S05]  /*2e50*/  IADD3 R68, P1, R59, R14, RZ ;  /* 0x0000000e3b447210 */ /* 0x002fca0007f3e0ff */
[----:B------:R-:W-:Y:S01]  /*2e60*/  IMAD.X R69, R87, 0x1, R43, P1 ;  /* 0x0000000157457824 */ /* 0x000fe200008e062b */
[----:B0-----:R-:W-:-:S06]  /*2e70*/  PRMT R70, RZ, 0x7610, R70 ;  /* 0x00007610ff467816 */ /* 0x001fcc0000000046 */
[----:B------:R0:W5:Y:S01]  /*2e80*/  @!P0 LDG.E.U8 R70, desc[UR12][R68.64] ;  /* 0x0000000c44468981 */ /* 0x000162000c1e1100 */
[----:B------:R-:W-:Y:S02]  /*2e90*/  PRMT R71, RZ, 0x7610, R71 ;  /* 0x00007610ff477816 */ /* 0x000fe40000000047 */
[----:B0-----:R-:W-:-:S05]  /*2ea0*/  IADD3 R68, P1, R59, R16, RZ ;  /* 0x000000103b447210 */ /* 0x001fca0007f3e0ff */
[----:B------:R-:W-:Y:S01]  /*2eb0*/  IMAD.X R69, R87, 0x1, R45, P1 ;  /* 0x0000000157457824 */ /* 0x000fe200008e062d */
[----:B------:R0:W-:Y:S04]  /*2ec0*/  STS.U8 [R105+UR8+0x4], R88 ;  /* 0x0000045869007988 */ /* 0x0001e80008000008 */
[----:B------:R1:W5:Y:S01]  /*2ed0*/  @!P0 LDG.E.U8 R71, desc[UR12][R68.64] ;  /* 0x0000000c44478981 */ /* 0x000362000c1e1100 */
[----:B0-----:R-:W-:Y:S02]  /*2ee0*/  PRMT R88, RZ, 0x7610, R88 ;  /* 0x00007610ff587816 */ /* 0x001fe40000000058 */
[----:B-1----:R-:W-:-:S05]  /*2ef0*/  IADD3 R68, P1, R59, R18, RZ ;  /* 0x000000123b447210 */ /* 0x002fca0007f3e0ff */
[----:B------:R-:W-:-:S05]  /*2f00*/  IMAD.X R69, R87, 0x1, R47, P1 ;  /* 0x0000000157457824 */ /* 0x000fca00008e062f */
[----:B------:R0:W5:Y:S01]  /*2f10*/  @!P0 LDG.E.U8 R88, desc[UR12][R68.64] ;  /* 0x0000000c44588981 */ /* 0x000162000c1e1100 */
[----:B------:R-:W-:Y:S02]  /*2f20*/  PRMT R105, RZ, 0x7610, R105 ;  /* 0x00007610ff697816 */ /* 0x000fe40000000069 */
[----:B0-----:R-:W-:-:S05]  /*2f30*/  IADD3 R68, P1, R59, R20, RZ ;  /* 0x000000143b447210 */ /* 0x001fca0007f3e0ff */
[----:B------:R-:W-:-:S05]  /*2f40*/  IMAD.X R69, R87, 0x1, R49, P1 ;  /* 0x0000000157457824 */ /* 0x000fca00008e0631 */
[----:B------:R0:W5:Y:S02]  /*2f50*/  @!P0 LDG.E.U8 R105, desc[UR12][R68.64] ;  /* 0x0000000c44698981 */ /* 0x000164000c1e1100 */
        /* <DEDUP_REMOVED lines=13> */
[----:B------:R-:W-:Y:S01]  /*3030*/  IMAD.X R69, R87, 0x1, R55, P1 ;  /* 0x0000000157457824 */ /* 0x000fe200008e0637 */
[----:B------:R0:W-:Y:S04]  /*3040*/  STS.U8 [R7+UR8], R80 ;  /* 0x0000005007007988 */ /* 0x0001e80008000008 */
[----:B------:R1:W5:Y:S01]  /*3050*/  @!P0 LDG.E.U8 R115, desc[UR12][R68.64] ;  /* 0x0000000c44738981 */ /* 0x000362000c1e1100 */
[----:B0-----:R-:W-:Y:S02]  /*3060*/  PRMT R80, RZ, 0x7610, R80 ;  /* 0x00007610ff507816 */ /* 0x001fe40000000050 */
[----:B-1----:R-:W-:-:S05]  /*3070*/  IADD3 R68, P1, R59, R48, RZ ;  /* 0x000000303b447210 */ /* 0x002fca0007f3e0ff */
[----:B------:R-:W-:Y:S01]  /*3080*/  IMAD.X R69, R87, 0x1, R56, P1 ;  /* 0x0000000157457824 */ /* 0x000fe200008e0638 */
[----:B------:R0:W-:Y:S04]  /*3090*/  STS.U8 [R7+UR8+0x4], R79 ;  /* 0x0000044f07007988 */ /* 0x0001e80008000008 */
        /* <DEDUP_REMOVED lines=13> */
[----:B------:R-:W-:-:S05]  /*3170*/  IMAD.X R69, R87, 0x1, R17, P1 ;  /* 0x0000000157457824 */ /* 0x000fca00008e0611 */
[----:B------:R0:W5:Y:S02]  /*3180*/  @!P0 LDG.E.U8 R75, desc[UR12][R68.64] ;  /* 0x0000000c444b8981 */ /* 0x000164000c1e1100 */
[----:B0-----:R-:W-:-:S05]  /*3190*/  IADD3 R68, P1, R59, R8, RZ ;  /* 0x000000083b447210 */ /* 0x001fca0007f3e0ff */
[----:B------:R-:W-:Y:S01]  /*31a0*/  IMAD.X R69, R87, 0x1, R15, P1 ;  /* 0x0000000157457824 */ /* 0x000fe200008e060f */
[----:B------:R-:W-:-:S06]  /*31b0*/  PRMT R87, RZ, 0x7610, R87 ;  /* 0x00007610ff577816 */ /* 0x000fcc0000000057 */
[----:B------:R0:W5:Y:S02]  /*31c0*/  @!P0 LDG.E.U8 R87, desc[UR12][R68.64] ;  /* 0x0000000c44578981 */ /* 0x000164000c1e1100 */
[----:B0-----:R-:W0:Y:S02]  /*31d0*/  S2R R69, SR_TID.X ;  /* 0x0000000000457919 */ /* 0x001e240000002100 */
[----:B------:R-:W-:Y:S04]  /*31e0*/  STS.U8 [R6+UR8], R95 ;  /* 0x0000005f06007988 */ /* 0x000fe80008000008 */
[----:B------:R-:W-:Y:S04]  /*31f0*/  STS.U8 [R6+UR8+0x4], R94 ;  /* 0x0000045e06007988 */ /* 0x000fe80008000008 */
[----:B------:R-:W-:Y:S04]  /*3200*/  STS.U8 [R6+UR8+0x8], R92 ;  /* 0x0000085c06007988 */ /* 0x000fe80008000008 */
[----:B------:R-:W-:Y:S04]  /*3210*/  STS.U8 [R6+UR8+0xc], R90 ;  /* 0x00000c5a06007988 */ /* 0x000fe80008000008 */
        /* <DEDUP_REMOVED lines=8> */
[----:B------:R0:W-:Y:S02]  /*32a0*/  STS.U8 [R3+UR8+0x4], R60 ;  /* 0x0000043c03007988 */ /* 0x0001e40008000008 */
[----:B0-----:R-:W-:-:S04]  /*32b0*/  LOP3.LUT R60, R69, 0x180, RZ, 0xc0, !PT ;  /* 0x00000180453c7812 */ /* 0x001fc800078ec0ff */
[----:B------:R-:W-:-:S04]  /*32c0*/  SHF.R.U32.HI R60, RZ, 0x3, R60 ;  /* 0x00000003ff3c7819 */ /* 0x000fc8000001163c */
[----:B------:R-:W-:Y:S01]  /*32d0*/  LOP3.LUT R60, R60, 0x1ff, R69, 0x78, !PT ;  /* 0x000001ff3c3c7812 */ /* 0x000fe200078e7845 */
[----:B------:R0:W-:Y:S03]  /*32e0*/  STS.U8 [R3+UR8], R61 ;  /* 0x0000003d03007988 */ /* 0x0001e60008000008 */
[----:B------:R-:W-:Y:S01]  /*32f0*/  LOP3.LUT R62, R60, 0x40, RZ, 0x3c, !PT ;  /* 0x000000403c3e7812 */ /* 0x000fe200078e3cff */
[----:B------:R1:W-:Y:S04]  /*3300*/  STS.U8 [R3+UR8+0x8], R76 ;  /* 0x0000084c03007988 */ /* 0x0003e80008000008 */
[----:B------:R1:W-:Y:S01]  /*3310*/  STS.U8 [R3+UR8+0xc], R77 ;  /* 0x00000c4d03007988 */ /* 0x0003e20008000008 */
[----:B------:R-:W-:Y:S01]  /*3320*/  USHF.L.U32 UR4, UR14, 0x7, URZ ;  /* 0x000000070e047899 */ /* 0x000fe2000800063f */
[----:B0-----:R-:W0:Y:S02]  /*3330*/  LDC R61, c[0x0][0x238] ;  /* 0x00008e00ff3d7b82 */ /* 0x001e240000000800 */
[----:B------:R1:W-:Y:S04]  /*3340*/  STS.U8 [R2+UR8], R83 ;  /* 0x0000005302007988 */ /* 0x0003e80008000008 */
[----:B------:R1:W-:Y:S04]  /*3350*/  STS.U8 [R2+UR8+0x4], R82 ;  /* 0x0000045202007988 */ /* 0x0003e80008000008 */
[----:B------:R1:W-:Y:S04]  /*3360*/  STS.U8 [R2+UR8+0x8], R84 ;  /* 0x0000085402007988 */ /* 0x0003e80008000008 */
[----:B------:R1:W-:Y:S04]  /*3370*/  STS.U8 [R2+UR8+0xc], R72 ;  /* 0x00000c4802007988 */ /* 0x0003e80008000008 */
[----:B------:R1:W-:Y:S04]  /*3380*/  STS.U8 [R0+UR8], R73 ;  /* 0x0000004900007988 */ /* 0x0003e80008000008 */
[----:B---3--:R1:W-:Y:S04]  /*3390*/  STS.U8 [R0+UR8+0x4], R91 ;  /* 0x0000045b00007988 */ /* 0x0083e80008000008 */
[----:B----4-:R1:W-:Y:S04]  /*33a0*/  STS.U8 [R0+UR8+0x8], R93 ;  /* 0x0000085d00007988 */ /* 0x0103e80008000008 */
[----:B--2---:R1:W-:Y:S04]  /*33b0*/  STS.U8 [R0+UR8+0xc], R89 ;  /* 0x00000c5900007988 */ /* 0x0043e80008000008 */
[----:B-----5:R1:W-:Y:S04]  /*33c0*/  STS.U8 [R60+UR8+0x5400], R86 ;  /* 0x005400563c007988 */ /* 0x0203e80008000008 */
[----:B------:R1:W-:Y:S04]  /*33d0*/  STS.U8 [R60+UR8+0x5000], R71 ;  /* 0x005000473c007988 */ /* 0x0003e80008000008 */
[----:B------:R1:W-:Y:S04]  /*33e0*/  STS.U8 [R60+UR8+0x4c00], R105 ;  /* 0x004c00693c007988 */ /* 0x0003e80008000008 */
[----:B------:R1:W-:Y:S01]  /*33f0*/  STS.U8 [R60+UR8+0x4800], R109 ;  /* 0x0048006d3c007988 */ /* 0x0003e20008000008 */
[----:B------:R-:W-:-:S03]  /*3400*/  USHF.L.U32 UR5, UR14, 0x5, URZ ;  /* 0x000000050e057899 */ /* 0x000fc6000800063f */
[----:B------:R1:W-:Y:S01]  /*3410*/  STS.U8 [R60+UR8+0x4400], R113 ;  /* 0x004400713c007988 */ /* 0x0003e20008000008 */
[----:B------:R-:W-:-:S03]  /*3420*/  ULOP3.LUT UR4, UR4, 0x200, URZ, 0xc0, !UPT ;  /* 0x0000020004047892 */ /* 0x000fc6000f8ec03f */
[----:B------:R1:W-:Y:S04]  /*3430*/  STS.U8 [R60+UR8+0x4000], R80 ;  /* 0x004000503c007988 */ /* 0x0003e80008000008 */
[----:B------:R1:W-:Y:S01]  /*3440*/  STS.U8 [R60+UR8+0x5800], R79 ;  /* 0x0058004f3c007988 */ /* 0x0003e20008000008 */
[----:B------:R-:W-:-:S03]  /*3450*/  ULOP3.LUT UR5, UR5, 0x100, URZ, 0xc0, !UPT ;  /* 0x0000010005057892 */ /* 0x000fc6000f8ec03f */
[----:B------:R1:W-:Y:S04]  /*3460*/  STS.U8 [R60+UR8+0x5c00], R75 ;  /* 0x005c004b3c007988 */ /* 0x0003e80008000008 */
[----:B------:R1:W-:Y:S04]  /*3470*/  STS.U8 [R62+UR8+0x4200], R115 ;  /* 0x004200733e007988 */ /* 0x0003e80008000008 */
[----:B------:R1:W-:Y:S04]  /*3480*/  STS.U8 [R62+UR8+0x4600], R111 ;  /* 0x0046006f3e007988 */ /* 0x0003e80008000008 */
[----:B------:R1:W-:Y:S04]  /*3490*/  STS.U8 [R62+UR8+0x4a00], R107 ;  /* 0x004a006b3e007988 */ /* 0x0003e80008000008 */
[----:B------:R1:W-:Y:S04]  /*34a0*/  STS.U8 [R62+UR8+0x4e00], R88 ;  /* 0x004e00583e007988 */ /* 0x0003e80008000008 */
[----:B------:R1:W-:Y:S04]  /*34b0*/  STS.U8 [R62+UR8+0x5200], R70 ;  /* 0x005200463e007988 */ /* 0x0003e80008000008 */
[----:B------:R1:W-:Y:S04]  /*34c0*/  STS.U8 [R62+UR8+0x5600], R85 ;  /* 0x005600553e007988 */ /* 0x0003e80008000008 */
[----:B------:R1:W-:Y:S04]  /*34d0*/  STS.U8 [R62+UR8+0x5a00], R78 ;  /* 0x005a004e3e007988 */ /* 0x0003e80008000008 */
[----:B------:R1:W-:Y:S01]  /*34e0*/  STS.U8 [R62+UR8+0x5e00], R87 ;  /* 0x005e00573e007988 */ /* 0x0003e20008000008 */
[----:B------:R2:W-:Y:S06]  /*34f0*/  MEMBAR.ALL.CTA ;  /* 0x0000000000007992 */ /* 0x0005ec0000008000 */
[----:B--2---:R-:W2:Y:S01]  /*3500*/  FENCE.VIEW.ASYNC.S ;  /* 0x00000000000073c6 */ /* 0x004ea20000000000 */
[----:B------:R-:W-:-:S02]  /*3510*/  ULEA.HI UR4, UR8, UR4, URZ, 0x1c ;  /* 0x0000000408047291 */ /* 0x000fc4000f8fe03f */
[----:B------:R-:W-:Y:S01]  /*3520*/  ULEA.HI UR5, UR15, UR5, URZ, 0x1c ;  /* 0x000000050f057291 */ /* 0x000fe2000f8fe03f */
[----:B--2---:R-:W-:Y:S01]  /*3530*/  BAR.SYNC.DEFER_BLOCKING 0x0 ;  /* 0x0000000000007b1d */ /* 0x004fe20000010000 */
[----:B------:R-:W-:Y:S02]  /*3540*/  ULOP3.LUT UR4, UR4, 0x3fff, URZ, 0xc0, !UPT ;  /* 0x00003fff04047892 */ /* 0x000fe4000f8ec03f */
[----:B------:R-:W-:-:S03]  /*3550*/  ULOP3.LUT UR6, UR5, 0x3fff, URZ, 0xc0, !UPT ;  /* 0x00003fff05067892 */ /* 0x000fc6000f8ec03f */
[----:B------:R-:W-:Y:S01]  /*3560*/  UMOV UR5, 0x40000040 ;  /* 0x4000004000057882 */ /* 0x000fe20000000000 */
[----:B------:R-:W-:Y:S01]  /*3570*/  UMOV UR7, 0x40000040 ;  /* 0x4000004000077882 */ /* 0x000fe20000000000 */
[----:B------:R-:W-:-:S06]  /*3580*/  WARPGROUP.ARRIVE ;  /* 0x00000000000079c5 */ /* 0x000fcc0000000000 */
[----:B------:R-:W-:Y:S01]  /*3590*/  QGMMA.64x32x32.F32.E4M3.E4M3 R24, gdesc[UR4], R24 ;  /* 0x00600000041879f3 */ /* 0x000fe20008700818 */
[----:B------:R-:W-:Y:S02]  /*35a0*/  UIADD3 UR7, UP0, UR4, 0x2, URZ ;  /* 0x0000000204077890 */ /* 0x000fe4000ff1e03f */
[----:B------:R-:W-:Y:S01]  /*35b0*/  UIADD3 UR9, UP1, UR6, 0x2, URZ ;  /* 0x0000000206097890 */ /* 0x000fe2000ff3e03f */
[----:B------:R-:W-:Y:S01]  /*35c0*/  UMOV UR4, URZ ;  /* 0x0000003f00047c82 */ /* 0x000fe20008000000 */
[----:B------:R-:W-:Y:S01]  /*35d0*/  UMOV UR5, URZ ;  /* 0x0000003f00057c82 */ /* 0x000fe20008000000 */
[----:B------:R-:W-:Y:S02]  /*35e0*/  UIADD3.X UR6, UR4, 0x40000040, URZ, UP0, !UPT ;  /* 0x4000004004067890 */ /* 0x000fe400087fe43f */
[----:B------:R-:W-:Y:S01]  /*35f0*/  UIADD3.X UR10, UR5, 0x40000040, URZ, UP1, !UPT ;  /* 0x40000040050a7890 */ /* 0x000fe20008ffe43f */
[----:B------:R-:W-:-:S04]  /*3600*/  UMOV UR4, UR7 ;  /* 0x0000000700047c82 */ /* 0x000fc80008000000 */
[----:B------:R-:W-:Y:S01]  /*3610*/  UMOV UR5, UR6 ;  /* 0x0000000600057c82 */ /* 0x000fe20008000000 */
[----:B------:R-:W-:Y:S01]  /*3620*/  UMOV UR6, UR9 ;  /* 0x0000000900067c82 */ /* 0x000fe20008000000 */
[----:B------:R-:W-:Y:S02]  /*3630*/  UMOV UR7, UR10 ;  /* 0x0000000a00077c82 */ /* 0x000fe40008000000 */
[----:B------:R-:W-:Y:S01]  /*3640*/  QGMMA.64x32x32.F32.E4M3.E4M3 R24, gdesc[UR4], R24 ;  /* 0x00600000041879f3 */ /* 0x000fe20008700818 */
[----:B------:R-:W-:Y:S02]  /*3650*/  UIADD3.64 UR16, UR4, 0x2, URZ ;  /* 0x0000000204107897 */ /* 0x000fe4000fffe03f */
[----:B------:R-:W-:Y:S02]  /*3660*/  UIADD3.64 UR18, UR6, 0x2, URZ ;  /* 0x0000000206127897 */ /* 0x000fe4000fffe03f */
[----:B------:R-:W-:Y:S02]  /*3670*/  UIADD3.64 UR4, UR4, 0x4, URZ ;  /* 0x0000000404047897 */ /* 0x000fe4000fffe03f */
[----:B------:R-:W-:-:S05]  /*3680*/  UIADD3.64 UR6, UR6, 0x4, URZ ;  /* 0x0000000406067897 */ /* 0x000fca000fffe03f */
[----:B------:R-:W-:Y:S01]  /*3690*/  QGMMA.64x32x32.F32.E4M3.E4M3 R24, gdesc[UR16], R24 ;  /* 0x00600000101879f3 */ /* 0x000fe20008700818 */
[----:B------:R-:W-:Y:S01]  /*36a0*/  IADD3 R11, P4, R11, UR20, RZ ;  /* 0x000000140b0b7c10 */ /* 0x000fe2000ff9e0ff */
[----:B------:R-:W-:Y:S01]  /*36b0*/  VIADD R58, R58, 0xffffffff ;  /* 0xffffffff3a3a7836 */ /* 0x000fe20000000000 */
[----:B------:R-:W-:Y:S02]  /*36c0*/  IADD3 R8, P1, R8, UR20, RZ ;  /* 0x0000001408087c10 */ /* 0x000fe4000ff3e0ff */
[----:B------:R-:W-:Y:S02]  /*36d0*/  IADD3 R9, P2, R9, UR20, RZ ;  /* 0x0000001409097c10 */ /* 0x000fe4000ff5e0ff */
[----:B------:R-:W-:Y:S02]  /*36e0*/  IADD3 R10, P3, R10, UR20, RZ ;  /* 0x000000140a0a7c10 */ /* 0x000fe4000ff7e0ff */
[----:B------:R-:W-:Y:S01]  /*36f0*/  IADD3 R12, P5, R12, UR20, RZ ;  /* 0x000000140c0c7c10 */ /* 0x000fe2000ffbe0ff */
[----:B------:R-:W-:Y:S01]  /*3700*/  QGMMA.64x32x32.F32.E4M3.E4M3 R24, gdesc[UR4], R24, gsb0 ;  /* 0x00600000041879f3 */ /* 0x000fe20008000818 */
[----:B------:R-:W-:-:S06]  /*3710*/  USHF.R.S32.HI UR4, URZ, 0x1f, UR20 ;  /* 0x0000001f3f047899 */ /* 0x000fcc0008011414 */
[----:B------:R-:W-:Y:S02]  /*3720*/  IADD3.X R21, R21, UR4, RZ, P4, !PT ;  /* 0x0000000415157c10 */ /* 0x000fe4000a7fe4ff */
[----:B------:R-:W-:-:S04]  /*3730*/  IADD3 R22, P4, R22, UR20, RZ ;  /* 0x0000001416167c10 */ /* 0x000fc8000ff9e0ff */
[----:B------:R-:W-:Y:S02]  /*3740*/  IADD3.X R51, R51, UR4, RZ, P4, !PT ;  /* 0x0000000433337c10 */ /* 0x000fe4000a7fe4ff */
[----:B------:R-:W-:Y:S02]  /*3750*/  ISETP.NE.U32.AND P4, PT, R58, RZ, PT ;  /* 0x000000ff3a00720c */ /* 0x000fe40003f85070 */
[----:B------:R-:W-:Y:S02]  /*3760*/  IADD3.X R15, R15, UR4, RZ, P1, !PT ;  /* 0x000000040f0f7c10 */ /* 0x000fe40008ffe4ff */
[----:B------:R-:W-:Y:S02]  /*3770*/  IADD3.X R17, R17, UR4, RZ, P2, !PT ;  /* 0x0000000411117c10 */ /* 0x000fe400097fe4ff */
[----:B------:R-:W-:Y:S02]  /*3780*/  IADD3 R13, P6, R13, UR20, RZ ;  /* 0x000000140d0d7c10 */ /* 0x000fe4000ffde0ff */
[----:B------:R-:W-:-:S02]  /*3790*/  IADD3 R14, P0, R14, UR20, RZ ;  /* 0x000000140e0e7c10 */ /* 0x000fc4000ff1e0ff */
[----:B------:R-:W-:Y:S02]  /*37a0*/  IADD3 R16, P1, R16, UR20, RZ ;  /* 0x0000001410107c10 */ /* 0x000fe4000ff3e0ff */
[----:B------:R-:W-:Y:S01]  /*37b0*/  IADD3 R18, P2, R18, UR20, RZ ;  /* 0x0000001412127c10 */ /* 0x000fe2000ff5e0ff */
[----:B0-----:R-:W-:Y:S01]  /*37c0*/  IMAD.SHL.U32 R61, R61, 0x80, RZ ;  /* 0x000000803d3d7824 */ /* 0x001fe200078e00ff */
[----:B------:R-:W-:Y:S02]  /*37d0*/  IADD3.X R19, R19, UR4, RZ, P3, !PT ;  /* 0x0000000413137c10 */ /* 0x000fe40009ffe4ff */
[----:B------:R-:W-:Y:S02]  /*37e0*/  IADD3 R20, P3, R20, UR20, RZ ;  /* 0x0000001414147c10 */ /* 0x000fe4000ff7e0ff */
[----:B------:R-:W-:Y:S02]  /*37f0*/  IADD3.X R23, R23, UR4, RZ, P5, !PT ;  /* 0x0000000417177c10 */ /* 0x000fe4000affe4ff */
[----:B------:R-:W-:-:S02]  /*3800*/  IADD3.X R41, R41, UR4, RZ, P6, !PT ;  /* 0x0000000429297c10 */ /* 0x000fc4000b7fe4ff */
[----:B------:R-:W-:Y:S02]  /*3810*/  IADD3.X R43, R43, UR4, RZ, P0, !PT ;  /* 0x000000042b2b7c10 */ /* 0x000fe400087fe4ff */
[----:B------:R-:W-:Y:S02]  /*3820*/  IADD3.X R45, R45, UR4, RZ, P1, !PT ;  /* 0x000000042d2d7c10 */ /* 0x000fe40008ffe4ff */
[----:B------:R-:W-:Y:S02]  /*3830*/  IADD3.X R47, R47, UR4, RZ, P2, !PT ;  /* 0x000000042f2f7c10 */ /* 0x000fe400097fe4ff */
[----:B------:R-:W-:Y:S02]  /*3840*/  IADD3 R40, P5, R40, UR20, RZ ;  /* 0x0000001428287c10 */ /* 0x000fe4000ffbe0ff */
[----:B------:R-:W-:Y:S02]  /*3850*/  IADD3 R42, P6, R42, UR20, RZ ;  /* 0x000000142a2a7c10 */ /* 0x000fe4000ffde0ff */
[----:B------:R-:W-:-:S02]  /*3860*/  IADD3 R44, P0, R44, UR20, RZ ;  /* 0x000000142c2c7c10 */ /* 0x000fc4000ff1e0ff */
[----:B------:R-:W-:Y:S02]  /*3870*/  IADD3 R46, P1, R46, UR20, RZ ;  /* 0x000000142e2e7c10 */ /* 0x000fe4000ff3e0ff */
[----:B------:R-:W-:Y:S02]  /*3880*/  IADD3 R48, P2, R48, UR20, RZ ;  /* 0x0000001430307c10 */ /* 0x000fe4000ff5e0ff */
[----:B------:R-:W-:Y:S01]  /*3890*/  IADD3.X R49, R49, UR4, RZ, P3, !PT ;  /* 0x0000000431317c10 */ /* 0x000fe20009ffe4ff */
[----:B------:R-:W-:Y:S01]  /*38a0*/  UIADD3 UR11, UR11, -0x80, URZ ;  /* 0xffffff800b0b7890 */ /* 0x000fe2000fffe03f */
[----:B------:R-:W-:Y:S02]  /*38b0*/  IADD3 R50, P3, R61, R50, RZ ;  /* 0x000000323d327210 */ /* 0x000fe40007f7e0ff */
[----:B------:R-:W-:Y:S02]  /*38c0*/  IADD3.X R52, R52, UR4, RZ, P5, !PT ;  /* 0x0000000434347c10 */ /* 0x000fe4000affe4ff */
[----:B------:R-:W-:Y:S01]  /*38d0*/  IADD3.X R53, R53, UR4, RZ, P6, !PT ;  /* 0x0000000435357c10 */ /* 0x000fe2000b7fe4ff */
[----:B------:R-:W-:-:S02]  /*38e0*/  WARPGROUP.DEPBAR.LE gsb0, 0x0 ;  /* 0x00008000000079c5 */ /* 0x000fc40000010000 */
[----:B------:R-:W-:Y:S02]  /*38f0*/  IADD3.X R54, R54, UR4, RZ, P0, !PT ;  /* 0x0000000436367c10 */ /* 0x000fe400087fe4ff */
[----:B------:R-:W-:Y:S02]  /*3900*/  IADD3.X R55, R55, UR4, RZ, P1, !PT ;  /* 0x0000000437377c10 */ /* 0x000fe40008ffe4ff */
[----:B------:R-:W-:Y:S02]  /*3910*/  IADD3.X R56, R56, UR4, RZ, P2, !PT ;  /* 0x0000000438387c10 */ /* 0x000fe400097fe4ff */
[----:B------:R-:W-:Y:S01]  /*3920*/  LEA.HI.X.SX32 R57, R61, R57, 0x1, P3 ;  /* 0x000000393d397211 */ /* 0x000fe200018f0eff */
[----:B-1----:R-:W-:Y:S06]  /*3930*/  @P4 BRA `(.L_x_1) ;  /* 0xffffffe400984947 */ /* 0x002fec000383ffff */
.L_x_0:
[----:B0-----:R-:W2:Y:S01]  /*3940*/  LDL.LU R22, [R1+0x60] ;  /* 0x0000600001167983 */ /* 0x001ea20000300800 */
[----:B------:R-:W0:Y:S01]  /*3950*/  S2R R60, SR_TID.X ;  /* 0x00000000003c7919 */ /* 0x000e220000002100 */
[----:B------:R-:W-:Y:S01]  /*3960*/  F2FP.SATFINITE.E4M3.F32.PACK_AB_MERGE_C R24, R25, R24, RZ ;  /* 0x000000181918723e */ /* 0x000fe200048070ff */
[----:B------:R-:W-:Y:S01]  /*3970*/  ULDC UR4, c[0x0][0x244] ;  /* 0x0000910000047ab9 */ /* 0x000fe20000000800 */
[----:B------:R-:W-:Y:S01]  /*3980*/  F2FP.SATFINITE.E4M3.F32.PACK_AB_MERGE_C R26, R27, R26, RZ ;  /* 0x0000001a1b1a723e */ /* 0x000fe200048070ff */
[----:B------:R-:W3:Y:S01]  /*3990*/  LDL.LU R20, [R1+0x5c] ;  /* 0x00005c0001147983 */ /* 0x000ee20000300800 */
[----:B------:R-:W-:Y:S01]  /*39a0*/  F2FP.SATFINITE.E4M3.F32.PACK_AB_MERGE_C R28, R29, R28, RZ ;  /* 0x0000001c1d1c723e */ /* 0x000fe200048070ff */
[----:B------:R-:W-:Y:S02]  /*39b0*/  ULDC.64 UR6, c[0x0][0x228] ;  /* 0x00008a0000067ab9 */ /* 0x000fe40000000a00 */
[----:B------:R-:W4:Y:S04]  /*39c0*/  LDL.LU R17, [R1+0x58] ;  /* 0x0000580001117983 */ /* 0x000f280000300800 */
[----:B------:R-:W5:Y:S04]  /*39d0*/  LDL.LU R21, [R1+0x54] ;  /* 0x0000540001157983 */ /* 0x000f680000300800 */
[----:B------:R-:W5:Y:S04]  /*39e0*/  LDL.LU R19, [R1+0x50] ;  /* 0x0000500001137983 */ /* 0x000f680000300800 */
[----:B------:R-:W4:Y:S01]  /*39f0*/  LDL.LU R18, [R1+0x4c] ;  /* 0x00004c0001127983 */ /* 0x000f220000300800 */
[----:B------:R-:W-:-:S02]  /*3a00*/  F2FP.SATFINITE.E4M3.F32.PACK_AB_MERGE_C R30, R31, R30, RZ ;  /* 0x0000001e1f1e723e */ /* 0x000fc400048070ff */
[----:B------:R-:W-:Y:S01]  /*3a10*/  F2FP.SATFINITE.E4M3.F32.PACK_AB_MERGE_C R32, R33, R32, RZ ;  /* 0x000000202120723e */ /* 0x000fe200048070ff */
[----:B------:R-:W5:Y:S01]  /*3a20*/  LDL.LU R10, [R1+0x48] ;  /* 0x00004800010a7983 */ /* 0x000f620000300800 */
[----:B0-----:R-:W-:Y:S01]  /*3a30*/  SHF.R.S32.HI R3, RZ, 0x5, R60 ;  /* 0x00000005ff037819 */ /* 0x001fe2000001143c */
[C---:B------:R-:W-:Y:S01]  /*3a40*/  IMAD.SHL.U32 R2, R60.reuse, 0x40, RZ ;  /* 0x000000403c027824 */ /* 0x040fe200078e00ff */
[----:B------:R-:W-:Y:S01]  /*3a50*/  F2FP.SATFINITE.E4M3.F32.PACK_AB_MERGE_C R34, R35, R34, RZ ;  /* 0x000000222322723e */ /* 0x000fe200048070ff */
[C---:B------:R-:W-:Y:S01]  /*3a60*/  IMAD.SHL.U32 R4, R60.reuse, 0x100, RZ ;  /* 0x000001003c047824 */ /* 0x040fe200078e00ff */
[----:B------:R-:W-:Y:S01]  /*3a70*/  SGXT R3, R3, 0x1 ;  /* 0x000000010303781a */ /* 0x000fe20000000200 */
[----:B------:R-:W-:Y:S01]  /*3a80*/  IMAD.SHL.U32 R0, R60, 0x2, RZ ;  /* 0x000000023c007824 */ /* 0x000fe200078e00ff */
[----:B------:R-:W-:Y:S01]  /*3a90*/  LOP3.LUT R2, R2, 0x40, RZ, 0xc0, !PT ;  /* 0x0000004002027812 */ /* 0x000fe200078ec0ff */
[C---:B------:R-:W-:Y:S01]  /*3aa0*/  IMAD.SHL.U32 R5, R60.reuse, 0x4, RZ ;  /* 0x000000043c057824 */ /* 0x040fe200078e00ff */
[----:B------:R-:W-:Y:S01]  /*3ab0*/  LOP3.LUT R3, R3, 0x1004, RZ, 0xc0, !PT ;  /* 0x0000100403037812 */ /* 0x000fe200078ec0ff */
[----:B------:R-:W-:Y:S01]  /*3ac0*/  IMAD.SHL.U32 R7, R60, 0x8, RZ ;  /* 0x000000083c077824 */ /* 0x000fe200078e00ff */
[----:B------:R-:W-:-:S02]  /*3ad0*/  LOP3.LUT R4, R4, 0x1800, RZ, 0xc0, !PT ;  /* 0x0000180004047812 */ /* 0x000fc400078ec0ff */
[----:B------:R-:W-:Y:S02]  /*3ae0*/  SHF.R.U32.HI R9, RZ, 0x2, R60 ;  /* 0x00000002ff097819 */ /* 0x000fe4000001163c */
[----:B------:R-:W-:Y:S02]  /*3af0*/  LOP3.LUT R6, R5, 0x380, RZ, 0xc0, !PT ;  /* 0x0000038005067812 */ /* 0x000fe400078ec0ff */
[----:B------:R-:W-:Y:S02]  /*3b00*/  LOP3.LUT R2, R2, 0x400, R5, 0xf8, !PT ;  /* 0x0000040002027812 */ /* 0x000fe400078ef805 */
[----:B------:R-:W-:Y:S02]  /*3b10*/  LOP3.LUT R3, R3, 0x1bc, R0, 0x78, !PT ;  /* 0x000001bc03037812 */ /* 0x000fe400078e7800 */
[----:B------:R-:W-:Y:S02]  /*3b20*/  LOP3.LUT R24, R24, 0xffff, RZ, 0xc0, !PT ;  /* 0x0000ffff18187812 */ /* 0x000fe400078ec0ff */
[----:B------:R-:W-:-:S02]  /*3b30*/  LOP3.LUT R26, R26, 0xffff, RZ, 0xc0, !PT ;  /* 0x0000ffff1a1a7812 */ /* 0x000fc400078ec0ff */
[----:B------:R-:W-:Y:S02]  /*3b40*/  LOP3.LUT R32, R32, 0xffff, RZ, 0xc0, !PT ;  /* 0x0000ffff20207812 */ /* 0x000fe400078ec0ff */
[----:B------:R-:W-:Y:S02]  /*3b50*/  LOP3.LUT R34, R34, 0xffff, RZ, 0xc0, !PT ;  /* 0x0000ffff22227812 */ /* 0x000fe400078ec0ff */
[----:B------:R-:W-:Y:S02]  /*3b60*/  LOP3.LUT R13, R28, 0xffff, RZ, 0xc0, !PT ;  /* 0x0000ffff1c0d7812 */ /* 0x000fe400078ec0ff */
[----:B------:R-:W-:Y:S02]  /*3b70*/  LOP3.LUT R15, R30, 0xffff, RZ, 0xc0, !PT ;  /* 0x0000ffff1e0f7812 */ /* 0x000fe400078ec0ff */
[----:B------:R-:W-:Y:S02]  /*3b80*/  LOP3.LUT R4, R4, 0x78, R7, 0xf8, !PT ;  /* 0x0000007804047812 */ /* 0x000fe400078ef807 */
[----:B------:R-:W-:-:S02]  /*3b90*/  LOP3.LUT R9, R6, 0x44, R9, 0xf8, !PT ;  /* 0x0000004406097812 */ /* 0x000fc400078ef809 */
[----:B------:R-:W-:Y:S02]  /*3ba0*/  LOP3.LUT R7, R2, R3, RZ, 0xfc, !PT ;  /* 0x0000000302077212 */ /* 0x000fe400078efcff */
[--C-:B------:R-:W-:Y:S02]  /*3bb0*/  PRMT R3, R32, 0x3340, R1.reuse ;  /* 0x0000334020037816 */ /* 0x100fe40000000001 */
[----:B------:R-:W-:Y:S02]  /*3bc0*/  PRMT R5, R34, 0x3340, R1 ;  /* 0x0000334022057816 */ /* 0x000fe40000000001 */
[----:B------:R-:W-:Y:S02]  /*3bd0*/  PRMT R0, R24, 0x3340, R13 ;  /* 0x0000334018007816 */ /* 0x000fe4000000000d */
[----:B------:R-:W-:Y:S02]  /*3be0*/  PRMT R2, R26, 0x3340, R15 ;  /* 0x000033401a027816 */ /* 0x000fe4000000000f */
[----:B------:R-:W-:-:S02]  /*3bf0*/  LOP3.LUT R12, R4, R9, RZ, 0x3c, !PT ;  /* 0x00000009040c7212 */ /* 0x000fc400078e3cff */
[----:B------:R-:W-:Y:S02]  /*3c00*/  PRMT R9, R0, 0x5410, R3 ;  /* 0x0000541000097816 */ /* 0x000fe40000000003 */
[----:B------:R-:W-:Y:S02]  /*3c10*/  PRMT R11, R2, 0x5410, R5 ;  /* 0x00005410020b7816 */ /* 0x000fe40000000005 */
[----:B------:R-:W-:Y:S02]  /*3c20*/  SHF.R.U32.HI R0, RZ, 0x8, R24 ;  /* 0x00000008ff007819 */ /* 0x000fe40000011618 */
[----:B------:R-:W-:Y:S02]  /*3c30*/  SHF.R.U32.HI R3, RZ, 0x8, R13 ;  /* 0x00000008ff037819 */ /* 0x000fe4000001160d */
[----:B------:R-:W-:Y:S02]  /*3c40*/  SHF.R.U32.HI R5, RZ, 0x8, R32 ;  /* 0x00000008ff057819 */ /* 0x000fe40000011620 */
[----:B------:R-:W-:-:S02]  /*3c50*/  SHF.R.U32.HI R2, RZ, 0x8, R26 ;  /* 0x00000008ff027819 */ /* 0x000fc4000001161a */
[----:B------:R-:W-:Y:S01]  /*3c60*/  SHF.R.U32.HI R4, RZ, 0x8, R15 ;  /* 0x00000008ff047819 */ /* 0x000fe2000001160f */
[----:B------:R-:W-:Y:S01]  /*3c70*/  BAR.SYNC.DEFER_BLOCKING 0x0 ;  /* 0x0000000000007b1d */ /* 0x000fe20000010000 */
[----:B------:R-:W-:Y:S02]  /*3c80*/  SHF.R.U32.HI R6, RZ, 0x8, R34 ;  /* 0x00000008ff067819 */ /* 0x000fe40000011622 */
[----:B------:R-:W-:Y:S02]  /*3c90*/  LOP3.LUT R3, R3, 0xffff, RZ, 0xc0, !PT ;  /* 0x0000ffff03037812 */ /* 0x000fe400078ec0ff */
[----:B------:R-:W-:Y:S02]  /*3ca0*/  LOP3.LUT R0, R0, 0xffff, RZ, 0xc0, !PT ;  /* 0x0000ffff00007812 */ /* 0x000fe400078ec0ff */
[----:B------:R-:W-:Y:S02]  /*3cb0*/  LOP3.LUT R5, R5, 0xffff, RZ, 0xc0, !PT ;  /* 0x0000ffff05057812 */ /* 0x000fe400078ec0ff */
[----:B------:R-:W-:-:S02]  /*3cc0*/  LOP3.LUT R4, R4, 0xffff, RZ, 0xc0, !PT ;  /* 0x0000ffff04047812 */ /* 0x000fc400078ec0ff */
[----:B------:R-:W-:Y:S02]  /*3cd0*/  LOP3.LUT R13, R2, 0xffff, RZ, 0xc0, !PT ;  /* 0x0000ffff020d7812 */ /* 0x000fe400078ec0ff */
[----:B------:R-:W-:Y:S02]  /*3ce0*/  LOP3.LUT R6, R6, 0xffff, RZ, 0xc0, !PT ;  /* 0x0000ffff06067812 */ /* 0x000fe400078ec0ff */
[----:B------:R-:W-:Y:S02]  /*3cf0*/  F2FP.SATFINITE.E4M3.F32.PACK_AB_MERGE_C R36, R37, R36, RZ ;  /* 0x000000242524723e */ /* 0x000fe400048070ff */
[----:B------:R-:W-:Y:S02]  /*3d00*/  PRMT R0, R0, 0x3340, R3 ;  /* 0x0000334000007816 */ /* 0x000fe40000000003 */
[----:B------:R-:W-:Y:S02]  /*3d10*/  PRMT R5, R5, 0x3340, R8 ;  /* 0x0000334005057816 */ /* 0x000fe40000000008 */
[----:B------:R-:W-:-:S02]  /*3d20*/  F2FP.SATFINITE.E4M3.F32.PACK_AB_MERGE_C R38, R39, R38, RZ ;  /* 0x000000262726723e */ /* 0x000fc400048070ff */
[----:B------:R-:W-:Y:S02]  /*3d30*/  PRMT R4, R13, 0x3340, R4 ;  /* 0x000033400d047816 */ /* 0x000fe40000000004 */
[----:B------:R-:W-:Y:S02]  /*3d40*/  PRMT R3, R6, 0x3340, R1 ;  /* 0x0000334006037816 */ /* 0x000fe40000000001 */
[----:B------:R-:W-:Y:S02]  /*3d50*/  LOP3.LUT R36, R36, 0xffff, RZ, 0xc0, !PT ;  /* 0x0000ffff24247812 */ /* 0x000fe400078ec0ff */
[----:B------:R-:W-:Y:S02]  /*3d60*/  PRMT R5, R0, 0x5410, R5 ;  /* 0x0000541000057816 */ /* 0x000fe40000000005 */
[----:B------:R-:W-:Y:S02]  /*3d70*/  LOP3.LUT R38, R38, 0xffff, RZ, 0xc0, !PT ;  /* 0x0000ffff26267812 */ /* 0x000fe400078ec0ff */
[----:B------:R-:W-:-:S02]  /*3d80*/  PRMT R3, R4, 0x5410, R3 ;  /* 0x0000541004037816 */ /* 0x000fc40000000003 */
[--C-:B------:R-:W-:Y:S02]  /*3d90*/  PRMT R2, R9, 0x4210, R36.reuse ;  /* 0x0000421009027816 */ /* 0x100fe40000000024 */
[----:B------:R-:W-:Y:S02]  /*3da0*/  PRMT R36, R5, 0x5210, R36 ;  /* 0x0000521005247816 */ /* 0x000fe40000000024 */
[----:B------:R-:W-:Y:S01]  /*3db0*/  PRMT R5, R3, 0x5210, R38 ;  /* 0x0000521003057816 */ /* 0x000fe20000000026 */
[----:B------:R0:W-:Y:S01]  /*3dc0*/  STS [R7+UR8], R2 ;  /* 0x0000000207007988 */ /* 0x0001e20008000808 */
[C---:B--2---:R-:W-:Y:S01]  /*3dd0*/  IMAD R0, R22.reuse, UR4, RZ ;  /* 0x0000000416007c24 */ /* 0x044fe2000f8e02ff */
[----:B------:R-:W-:Y:S01]  /*3de0*/  ISETP.GE.AND P0, PT, R22, UR6, PT ;  /* 0x0000000616007c0c */ /* 0x000fe2000bf06270 */
[----:B------:R-:W-:Y:S01]  /*3df0*/  ULDC UR6, c[0x0][0x248] ;  /* 0x0000920000067ab9 */ /* 0x000fe20000000800 */
[----:B------:R-:W-:Y:S02]  /*3e00*/  ULDC.64 UR4, c[0x0][0x220] ;  /* 0x0000880000047ab9 */ /* 0x000fe40000000a00 */
[----:B------:R-:W-:Y:S01]  /*3e10*/  IADD3 R25, P2, R0, UR4, RZ ;  /* 0x0000000400197c10 */ /* 0x000fe2000ff5e0ff */
[C---:B---3--:R-:W-:Y:S01]  /*3e20*/  IMAD R3, R20.reuse, UR6, RZ ;  /* 0x0000000614037c24 */ /* 0x048fe2000f8e02ff */
[----:B------:R-:W-:-:S02]  /*3e30*/  ISETP.LT.AND P1, PT, R20, UR7, !P0 ;  /* 0x0000000714007c0c */ /* 0x000fc4000c721270 */
[----:B------:R-:W2:Y:S01]  /*3e40*/  LDL.LU R20, [R1+0x44] ;  /* 0x0000440001147983 */ /* 0x000ea20000300800 */
[----:B------:R-:W-:Y:S02]  /*3e50*/  LEA.HI.X.SX32 R27, R0, UR5, 0x1, P2 ;  /* 0x00000005001b7c11 */ /* 0x000fe400090f0eff */
[----:B0-----:R-:W-:-:S04]  /*3e60*/  IADD3 R2, P2, R3, R25, RZ ;  /* 0x0000001903027210 */ /* 0x001fc80007f5e0ff */
[----:B------:R-:W-:Y:S02]  /*3e70*/  LEA.HI.X.SX32 R3, R3, R27, 0x1, P2 ;  /* 0x0000001b03037211 */ /* 0x000fe400010f0eff */
[C---:B----4-:R-:W-:Y:S01]  /*3e80*/  ISETP.LT.AND P2, PT, R18.reuse, UR7, !P0 ;  /* 0x0000000712007c0c */ /* 0x050fe2000c741270 */
[----:B------:R-:W-:Y:S02]  /*3e90*/  IMAD R9, R18, UR6, RZ ;  /* 0x0000000612097c24 */ /* 0x000fe4000f8e02ff */
[----:B------:R-:W3:Y:S01]  /*3ea0*/  LDL.LU R18, [R1+0x40] ;  /* 0x0000400001127983 */ /* 0x000ee20000300800 */
[----:B------:R-:W-:Y:S02]  /*3eb0*/  PRMT R11, R11, 0x4210, R38 ;  /* 0x000042100b0b7816 */ /* 0x000fe40000000026 */
[----:B------:R-:W-:Y:S01]  /*3ec0*/  LOP3.LUT R4, R7, 0x40, RZ, 0x3c, !PT ;  /* 0x0000004007047812 */ /* 0x000fe200078e3cff */
[----:B------:R-:W-:Y:S04]  /*3ed0*/  STS [R7+UR8+0x200], R36 ;  /* 0x0002002407007988 */ /* 0x000fe80008000808 */
[----:B------:R-:W-:Y:S04]  /*3ee0*/  STS [R4+UR8+0x800], R11 ;  /* 0x0008000b04007988 */ /* 0x000fe80008000808 */
[----:B------:R0:W-:Y:S01]  /*3ef0*/  STS [R4+UR8+0xa00], R5 ;  /* 0x000a000504007988 */ /* 0x0001e20008000808 */
[----:B------:R-:W-:Y:S01]  /*3f00*/  BAR.SYNC.DEFER_BLOCKING 0x0 ;  /* 0x0000000000007b1d */ /* 0x000fe20000010000 */
[----:B------:R-:W-:-:S02]  /*3f10*/  LOP3.LUT R14, R12, 0x4, RZ, 0x3c, !PT ;  /* 0x000000040c0e7812 */ /* 0x000fc400078e3cff */
[----:B------:R-:W-:Y:S01]  /*3f20*/  ISETP.LT.AND P5, PT, R17, UR7, !P0 ;  /* 0x0000000711007c0c */ /* 0x000fe2000c7a1270 */
[C---:B-----5:R-:W-:Y:S01]  /*3f30*/  IMAD R0, R21.reuse, UR6, RZ ;  /* 0x0000000615007c24 */ /* 0x060fe2000f8e02ff */
[----:B------:R-:W-:Y:S01]  /*3f40*/  ISETP.LT.AND P4, PT, R21, UR7, !P0 ;  /* 0x0000000715007c0c */ /* 0x000fe2000c781270 */
[----:B------:R-:W-:Y:S01]  /*3f50*/  IMAD R8, R19, UR6, RZ ;  /* 0x0000000613087c24 */ /* 0x000fe2000f8e02ff */
[----:B------:R-:W4:Y:S04]  /*3f60*/  LDL.LU R42, [R1+0x3c] ;  /* 0x00003c00012a7983 */ /* 0x000f280000300800 */
[----:B------:R-:W1:Y:S04]  /*3f70*/  LDS R13, [R12+UR8] ;  /* 0x000000080c0d7984 */ /* 0x000e680008000800 */
[----:B------:R-:W5:Y:S01]  /*3f80*/  LDS R16, [R14+UR8] ;  /* 0x000000080e107984 */ /* 0x000f620008000800 */
[----:B0-----:R-:W-:Y:S01]  /*3f90*/  IMAD R5, R17, UR6, RZ ;  /* 0x0000000611057c24 */ /* 0x001fe2000f8e02ff */
[----:B------:R-:W-:-:S02]  /*3fa0*/  IADD3 R6, P6, R0, R25, RZ ;  /* 0x0000001900067210 */ /* 0x000fc40007fde0ff */
[----:B------:R-:W4:Y:S02]  /*3fb0*/  LDL.LU R41, [R1+0x38] ;  /* 0x0000380001297983 */ /* 0x000f240000300800 */
[C---:B------:R-:W-:Y:S02]  /*3fc0*/  IADD3 R4, P3, R5.reuse, R25, RZ ;  /* 0x0000001905047210 */ /* 0x040fe40007f7e0ff */
[-C--:B------:R-:W-:Y:S01]  /*3fd0*/  LEA.HI.X.SX32 R7, R0, R27.reuse, 0x1, P6 ;  /* 0x0000001b00077211 */ /* 0x080fe200030f0eff */
[----:B------:R-:W4:Y:S01]  /*3fe0*/  LDL.LU R40, [R1+0x34] ;  /* 0x0000340001287983 */ /* 0x000f220000300800 */
[----:B------:R-:W-:Y:S02]  /*3ff0*/  LEA.HI.X.SX32 R5, R5, R27, 0x1, P3 ;  /* 0x0000001b05057211 */ /* 0x000fe400018f0eff */
[----:B------:R-:W-:Y:S01]  /*4000*/  ISETP.LT.AND P3, PT, R19, UR7, !P0 ;  /* 0x0000000713007c0c */ /* 0x000fe2000c761270 */
[----:B------:R-:W0:Y:S01]  /*4010*/  LDS R15, [R12+UR8+0x400] ;  /* 0x000400080c0f7984 */ /* 0x000e220008000800 */
[----:B-1----:R-:W-:-:S02]  /*4020*/  PRMT R11, R13, 0x7770, RZ ;  /* 0x000077700d0b7816 */ /* 0x002fc400000000ff */
[----:B-----5:R-:W-:-:S03]  /*4030*/  PRMT R17, R16, 0x7770, RZ ;  /* 0x0000777010117816 */ /* 0x020fc600000000ff */
[----:B------:R1:W-:Y:S04]  /*4040*/  @P1 STG.E.U8 desc[UR12][R2.64], R11 ;  /* 0x0000000b02001986 */ /* 0x0003e8000c10110c */
[----:B------:R5:W-:Y:S01]  /*4050*/  @P5 STG.E.U8 desc[UR12][R4.64], R17 ;  /* 0x0000001104005986 */ /* 0x000be2000c10110c */
[----:B------:R-:W-:Y:S02]  /*4060*/  PRMT R19, R16, 0x7771, RZ ;  /* 0x0000777110137816 */ /* 0x000fe400000000ff */
[C---:B------:R-:W-:Y:S01]  /*4070*/  PRMT R21, R13.reuse, 0x7772, RZ ;  /* 0x000077720d157816 */ /* 0x040fe200000000ff */
[----:B------:R0:W4:Y:S01]  /*4080*/  LDS R17, [R14+UR8+0x400] ;  /* 0x000400080e117984 */ /* 0x0001220008000800 */
[----:B-1----:R-:W-:Y:S02]  /*4090*/  IADD3 R2, P5, R8, R25, RZ ;  /* 0x0000001908027210 */ /* 0x002fe40007fbe0ff */
[----:B------:R-:W-:-:S02]  /*40a0*/  PRMT R11, R13, 0x7771, RZ ;  /* 0x000077710d0b7816 */ /* 0x000fc400000000ff */
[C---:B-----5:R-:W-:Y:S01]  /*40b0*/  IADD3 R4, P6, R9.reuse, R25, RZ ;  /* 0x0000001909047210 */ /* 0x060fe20007fde0ff */
[----:B0-----:R-:W5:Y:S01]  /*40c0*/  LDL.LU R14, [R1+0x30] ;  /* 0x00003000010e7983 */ /* 0x001f620000300800 */
[-C--:B------:R-:W-:Y:S02]  /*40d0*/  LEA.HI.X.SX32 R3, R8, R27.reuse, 0x1, P5 ;  /* 0x0000001b08037211 */ /* 0x080fe400028f0eff */
[----:B------:R-:W-:Y:S01]  /*40e0*/  LEA.HI.X.SX32 R5, R9, R27, 0x1, P6 ;  /* 0x0000001b09057211 */ /* 0x000fe200030f0eff */
[----:B------:R0:W-:Y:S01]  /*40f0*/  @P4 STG.E.U8 desc[UR12][R6.64], R11 ;  /* 0x0000000b06004986 */ /* 0x0001e2000c10110c */
[----:B------:R-:W-:-:S03]  /*4100*/  ISETP.LT.AND P1, PT, R10, UR7, !P0 ;  /* 0x000000070a007c0c */ /* 0x000fc6000c721270 */
[----:B------:R1:W-:Y:S01]  /*4110*/  @P3 STG.E.U8 desc[UR12][R2.64], R19 ;  /* 0x0000001302003986 */ /* 0x0003e2000c10110c */
[----:B------:R-:W-:-:S03]  /*4120*/  IMAD R10, R10, UR6, RZ ;  /* 0x000000060a0a7c24 */ /* 0x000fc6000f8e02ff */
[----:B------:R4:W-:Y:S04]  /*4130*/  @P2 STG.E.U8 desc[UR12][R4.64], R21 ;  /* 0x0000001504002986 */ /* 0x0009e8000c10110c */
[----:B------:R-:W5:Y:S04]  /*4140*/  LDL.LU R12, [R1+0x2c] ;  /* 0x00002c00010c7983 */ /* 0x000f680000300800 */
[----:B------:R-:W5:Y:S01]  /*4150*/  LDL.LU R22, [R1+0x28] ;  /* 0x0000280001167983 */ /* 0x000f620000300800 */
[----:B------:R-:W-:-:S04]  /*4160*/  IADD3 R8, P4, R10, R25, RZ ;  /* 0x000000190a087210 */ /* 0x000fc80007f9e0ff */
[----:B------:R-:W-:Y:S02]  /*4170*/  LEA.HI.X.SX32 R9, R10, R27, 0x1, P4 ;  /* 0x0000001b0a097211 */ /* 0x000fe400020f0eff */
[C---:B--2---:R-:W-:Y:S01]  /*4180*/  ISETP.LT.AND P2, PT, R20.reuse, UR7, !P0 ;  /* 0x0000000714007c0c */ /* 0x044fe2000c741270 */
[----:B------:R-:W-:Y:S02]  /*4190*/  IMAD R0, R20, UR6, RZ ;  /* 0x0000000614007c24 */ /* 0x000fe4000f8e02ff */
[----:B------:R-:W2:Y:S01]  /*41a0*/  LDL.LU R20, [R1+0x24] ;  /* 0x0000240001147983 */ /* 0x000ea20000300800 */
[C---:B---3--:R-:W-:Y:S01]  /*41b0*/  ISETP.LT.AND P4, PT, R18.reuse, UR7, !P0 ;  /* 0x0000000712007c0c */ /* 0x048fe2000c781270 */
[----:B------:R-:W-:Y:S02]  /*41c0*/  IMAD R10, R18, UR6, RZ ;  /* 0x00000006120a7c24 */ /* 0x000fe4000f8e02ff */
[----:B------:R-:W3:Y:S01]  /*41d0*/  LDL.LU R18, [R1+0x20] ;  /* 0x0000200001127983 */ /* 0x000ee20000300800 */
[----:B------:R-:W-:-:S02]  /*41e0*/  PRMT R23, R16, 0x7772, RZ ;  /* 0x0000777210177816 */ /* 0x000fc400000000ff */
[C---:B0-----:R-:W-:Y:S02]  /*41f0*/  IADD3 R6, P6, R0.reuse, R25, RZ ;  /* 0x0000001900067210 */ /* 0x041fe40007fde0ff */
[----:B------:R-:W-:Y:S01]  /*4200*/  PRMT R13, R13, 0x7773, RZ ;  /* 0x000077730d0d7816 */ /* 0x000fe200000000ff */
[----:B------:R0:W-:Y:S01]  /*4210*/  @P1 STG.E.U8 desc[UR12][R8.64], R23 ;  /* 0x0000001708001986 */ /* 0x0001e2000c10110c */
[----:B------:R-:W-:Y:S02]  /*4220*/  LEA.HI.X.SX32 R7, R0, R27, 0x1, P6 ;  /* 0x0000001b00077211 */ /* 0x000fe400030f0eff */
[----:B-1----:R-:W-:-:S03]  /*4230*/  IADD3 R2, P5, R10, R25, RZ ;  /* 0x000000190a027210 */ /* 0x002fc60007fbe0ff */
[----:B------:R-:W-:Y:S01]  /*4240*/  @P2 STG.E.U8 desc[UR12][R6.64], R13 ;  /* 0x0000000d06002986 */ /* 0x000fe2000c10110c */
[----:B------:R-:W-:Y:S01]  /*4250*/  LEA.HI.X.SX32 R3, R10, R27, 0x1, P5 ;  /* 0x0000001b0a037211 */ /* 0x000fe200028f0eff */
[C---:B----4-:R-:W-:Y:S01]  /*4260*/  IMAD R11, R42.reuse, UR6, RZ ;  /* 0x000000062a0b7c24 */ /* 0x050fe2000f8e02ff */
[----:B------:R-:W-:-:S04]  /*4270*/  ISETP.LT.AND P3, PT, R42, UR7, !P0 ;  /* 0x000000072a007c0c */ /* 0x000fc8000c761270 */
[C---:B------:R-:W-:Y:S02]  /*4280*/  IADD3 R4, P6, R11.reuse, R25, RZ ;  /* 0x000000190b047210 */ /* 0x040fe40007fde0ff */
[----:B------:R-:W-:Y:S02]  /*4290*/  PRMT R19, R16, 0x7773, RZ ;  /* 0x0000777310137816 */ /* 0x000fe400000000ff */
[----:B------:R-:W-:Y:S02]  /*42a0*/  LEA.HI.X.SX32 R5, R11, R27, 0x1, P6 ;  /* 0x0000001b0b057211 */ /* 0x000fe400030f0eff */
[----:B------:R-:W-:Y:S02]  /*42b0*/  PRMT R21, R15, 0x7770, RZ ;  /* 0x000077700f157816 */ /* 0x000fe400000000ff */
[----:B0-----:R-:W-:Y:S01]  /*42c0*/  PRMT R23, R17, 0x7770, RZ ;  /* 0x0000777011177816 */ /* 0x001fe200000000ff */
[C---:B------:R-:W-:Y:S01]  /*42d0*/  IMAD R0, R41.reuse, UR6, RZ ;  /* 0x0000000629007c24 */ /* 0x040fe2000f8e02ff */
[----:B------:R-:W-:-:S04]  /*42e0*/  ISETP.LT.AND P1, PT, R41, UR7, !P0 ;  /* 0x0000000729007c0c */ /* 0x000fc8000c721270 */
[C---:B------:R-:W-:Y:S01]  /*42f0*/  IADD3 R8, P2, R0.reuse, R25, RZ ;  /* 0x0000001900087210 */ /* 0x040fe20007f5e0ff */
[----:B------:R0:W-:Y:S03]  /*4300*/  @P4 STG.E.U8 desc[UR12][R2.64], R19 ;  /* 0x0000001302004986 */ /* 0x0001e6000c10110c */
[----:B------:R-:W-:Y:S01]  /*4310*/  LEA.HI.X.SX32 R9, R0, R27, 0x1, P2 ;  /* 0x0000001b00097211 */ /* 0x000fe200010f0eff */
[----:B------:R1:W-:Y:S01]  /*4320*/  @P3 STG.E.U8 desc[UR12][R4.64], R21 ;  /* 0x0000001504003986 */ /* 0x0003e2000c10110c */
[----:B------:R-:W-:-:S03]  /*4330*/  IMAD R0, R40, UR6, RZ ;  /* 0x0000000628007c24 */ /* 0x000fc6000f8e02ff */
[----:B------:R4:W-:Y:S01]  /*4340*/  @P1 STG.E.U8 desc[UR12][R8.64], R23 ;  /* 0x0000001708001986 */ /* 0x0009e2000c10110c */
[----:B------:R-:W-:Y:S02]  /*4350*/  ISETP.LT.AND P5, PT, R40, UR7, !P0 ;  /* 0x0000000728007c0c */ /* 0x000fe4000c7a1270 */
[----:B0-----:R-:W-:-:S04]  /*4360*/  IADD3 R2, P6, R0, R25, RZ ;  /* 0x0000001900027210 */ /* 0x001fc80007fde0ff */
[----:B------:R-:W-:Y:S02]  /*4370*/  LEA.HI.X.SX32 R3, R0, R27, 0x1, P6 ;  /* 0x0000001b00037211 */ /* 0x000fe400030f0eff */
[----:B------:R-:W-:Y:S02]  /*4380*/  PRMT R19, R15, 0x7771, RZ ;  /* 0x000077710f137816 */ /* 0x000fe400000000ff */
[----:B-1----:R-:W-:Y:S02]  /*4390*/  PRMT R21, R17, 0x7771, RZ ;  /* 0x0000777111157816 */ /* 0x002fe400000000ff */
[C---:B----4-:R-:W-:Y:S01]  /*43a0*/  PRMT R23, R15.reuse, 0x7772, RZ ;  /* 0x000077720f177816 */ /* 0x050fe200000000ff */
[----:B------:R0:W-:Y:S01]  /*43b0*/  @P5 STG.E.U8 desc[UR12][R2.64], R19 ;  /* 0x0000001302005986 */ /* 0x0001e2000c10110c */
[----:B------:R-:W-:Y:S01]  /*43c0*/  PRMT R15, R15, 0x7773, RZ ;  /* 0x000077730f0f7816 */ /* 0x000fe200000000ff */
[----:B-----5:R-:W-:-:S05]  /*43d0*/  IMAD R7, R14, UR6, RZ ;  /* 0x000000060e077c24 */ /* 0x020fca000f8e02ff */
[----:B------:R-:W-:-:S04]  /*43e0*/  IADD3 R4, P1, R7, R25, RZ ;  /* 0x0000001907047210 */ /* 0x000fc80007f3e0ff */
[----:B------:R-:W-:Y:S01]  /*43f0*/  LEA.HI.X.SX32 R5, R7, R27, 0x1, P1 ;  /* 0x0000001b07057211 */ /* 0x000fe200008f0eff */
[C---:B------:R-:W-:Y:S01]  /*4400*/  IMAD R11, R12.reuse, UR6, RZ ;  /* 0x000000060c0b7c24 */ /* 0x040fe2000f8e02ff */
[----:B------:R-:W-:-:S04]  /*4410*/  ISETP.LT.AND P3, PT, R12, UR7, !P0 ;  /* 0x000000070c007c0c */ /* 0x000fc8000c761270 */
[C---:B------:R-:W-:Y:S01]  /*4420*/  IADD3 R6, P2, R11.reuse, R25, RZ ;  /* 0x000000190b067210 */ /* 0x040fe20007f5e0ff */
[----:B------:R-:W-:Y:S01]  /*4430*/  IMAD R12, R22, UR6, RZ ;  /* 0x00000006160c7c24 */ /* 0x000fe2000f8e02ff */
[----:B------:R-:W-:Y:S02]  /*4440*/  ISETP.LT.AND P4, PT, R14, UR7, !P0 ;  /* 0x000000070e007c0c */ /* 0x000fe4000c781270 */
[----:B------:R-:W-:Y:S02]  /*4450*/  LEA.HI.X.SX32 R7, R11, R27, 0x1, P2 ;  /* 0x0000001b0b077211 */ /* 0x000fe400010f0eff */
[----:B------:R-:W-:Y:S02]  /*4460*/  ISETP.LT.AND P2, PT, R22, UR7, !P0 ;  /* 0x0000000716007c0c */ /* 0x000fe4000c741270 */
[----:B------:R-:W-:-:S04]  /*4470*/  IADD3 R8, P6, R12, R25, RZ ;  /* 0x000000190c087210 */ /* 0x000fc80007fde0ff */
[----:B------:R-:W-:-:S03]  /*4480*/  LEA.HI.X.SX32 R9, R12, R27, 0x1, P6 ;  /* 0x0000001b0c097211 */ /* 0x000fc600030f0eff */
[----:B------:R0:W-:Y:S04]  /*4490*/  @P4 STG.E.U8 desc[UR12][R4.64], R21 ;  /* 0x0000001504004986 */ /* 0x0001e8000c10110c */
[----:B------:R0:W-:Y:S01]  /*44a0*/  @P3 STG.E.U8 desc[UR12][R6.64], R23 ;  /* 0x0000001706003986 */ /* 0x0001e2000c10110c */
[----:B--2---:R-:W-:-:S05]  /*44b0*/  IMAD R13, R20, UR6, RZ ;  /* 0x00000006140d7c24 */ /* 0x004fca000f8e02ff */
[----:B------:R-:W-:-:S04]  /*44c0*/  IADD3 R10, P1, R13, R25, RZ ;  /* 0x000000190d0a7210 */ /* 0x000fc80007f3e0ff */
[----:B------:R-:W-:Y:S02]  /*44d0*/  LEA.HI.X.SX32 R11, R13, R27, 0x1, P1 ;  /* 0x0000001b0d0b7211 */ /* 0x000fe400008f0eff */
[----:B------:R-:W-:Y:S01]  /*44e0*/  ISETP.LT.AND P1, PT, R20, UR7, !P0 ;  /* 0x0000000714007c0c */ /* 0x000fe2000c721270 */
[C---:B---3--:R-:W-:Y:S01]  /*44f0*/  IMAD R14, R18.reuse, UR6, RZ ;  /* 0x00000006120e7c24 */ /* 0x048fe2000f8e02ff */
[----:B------:R-:W-:-:S04]  /*4500*/  ISETP.LT.AND P0, PT, R18, UR7, !P0 ;  /* 0x0000000712007c0c */ /* 0x000fc8000c701270 */
[----:B------:R-:W-:Y:S02]  /*4510*/  IADD3 R12, P6, R14, R25, RZ ;  /* 0x000000190e0c7210 */ /* 0x000fe40007fde0ff */
[----:B------:R-:W-:-:S05]  /*4520*/  PRMT R25, R17, 0x7772, RZ ;  /* 0x0000777211197816 */ /* 0x000fca00000000ff */
[----:B------:R0:W-:Y:S01]  /*4530*/  @P2 STG.E.U8 desc[UR12][R8.64], R25 ;  /* 0x0000001908002986 */ /* 0x0001e2000c10110c */
[----:B------:R-:W-:-:S03]  /*4540*/  LEA.HI.X.SX32 R13, R14, R27, 0x1, P6 ;  /* 0x0000001b0e0d7211 */ /* 0x000fc600030f0eff */
[----:B------:R0:W-:Y:S01]  /*4550*/  @P1 STG.E.U8 desc[UR12][R10.64], R15 ;  /* 0x0000000f0a001986 */ /* 0x0001e2000c10110c */
[----:B------:R-:W-:Y:S01]  /*4560*/  PRMT R17, R17, 0x7773, RZ ;  /* 0x0000777311117816 */ /* 0x000fe200000000ff */
[----:B------:R-:W-:Y:S06]  /*4570*/  @!P0 EXIT ;  /* 0x000000000000894d */ /* 0x000fec0003800000 */
[----:B------:R-:W-:Y:S01]  /*4580*/  STG.E.U8 desc[UR12][R12.64], R17 ;  /* 0x000000110c007986 */ /* 0x000fe2000c10110c */
[----:B------:R-:W-:Y:S05]  /*4590*/  EXIT ;  /* 0x000000000000794d */ /* 0x000fea0003800000 */
.L_x_2:
[----:B------:R-:W-:-:S00]  /*45a0*/  BRA `(.L_x_2) ;  /* 0xfffffffc00fc7947 */ /* 0x000fc0000383ffff */
[----:B------:R-:W-:-:S00]  /*45b0*/  NOP ;  /* 0x0000000000007918 */ /* 0x000fc00000000000 */
        /* <DEDUP_REMOVED lines=12> */
.L_x_3:


//--------------------- .nv.shared.matmul_kernel  --------------------------
	.section	.nv.shared.matmul_kernel,"aw",@nobits
	.sectionflags	@""
	.align	16
	.zero		1024


//--------------------- .nv.shared.reserved.0     --------------------------
	.section	.nv.shared.reserved.0,"aw",@nobits
	.weak		__nv_reservedSMEM_offset_0_alias
	.size		__nv_reservedSMEM_offset_0_alias, 0, 0
	.other		__nv_reservedSMEM_offset_0_alias,@"STO_CUDA_RESERVED_SHARED STV_DEFAULT"
__nv_reservedSMEM_offset_0_alias:
	.zero		0


//--------------------- .nv.constant0.matmul_kernel --------------------------
	.section	.nv.constant0.matmul_kernel,"a",@progbits
	.sectionflags	@""
	.align	4
.nv.constant0.matmul_kernel:
	.zero		608


//--------------------- SYMBOLS --------------------------

	.type		.nv.reservedSmem.offset0,@object
	.size		.nv.reservedSmem.offset0,0x4
